	.target	sm_100a

	.elftype	@"ET_EXEC"


//--------------------- .note.nv.tkinfo           --------------------------
	.section	.note.nv.tkinfo,"",@"SHT_NOTE"
	.sectionflags	@"SHF_NOTE_NV_TKINFO"
	.tkinfo
        /*0018*/ 	.word	0x00000002
        /*0030*/ 	.string	""
        /*0030*/ 	.string	"ptxas"
        /*0030*/ 	.string	"Cuda compilation tools, release 13.0, V13.0.88"
        /*0030*/ 	.string	"Build cuda_13.0.r13.0/compiler.36424714_0"
        /*0030*/ 	.string	"-arch sm_100a -m 64 "



//--------------------- .note.nv.cuinfo           --------------------------
	.section	.note.nv.cuinfo,"",@"SHT_NOTE"
	.sectionflags	@"SHF_NOTE_NV_CUINFO"
        /*0018*/ 	.short	0x0002
        /*001a*/ 	.short	0x0064
        /*001c*/ 	.short	0x0082
	.zero		2


//--------------------- .nv.info                  --------------------------
	.section	.nv.info,"",@"SHT_CUDA_INFO"
	.align	4


	//----- nvinfo : EIATTR_REGCOUNT
	.align		4
        /*0000*/ 	.byte	0x04, 0x2f
        /*0002*/ 	.short	(.L_19 - .L_18)
	.align		4
.L_18:
        /*0004*/ 	.word	index@(_ZN7cutlass13device_kernelINS_4conv6kernel13ConvUniversalINS1_16ConvProblemShapeILNS1_8OperatorE1ELi3EEENS1_10collective14CollectiveConvINS1_47MainloopSm100TmaUmmaWarpSpecializedImplicitGemmILS5_1ELi10ELi3ELi1ELi2EN4cute5tupleIJNSA_1CILi2EEENSC_ILi1EEESE_EEEEENSB_IJNSC_ILi256EEENSC_ILi64EEENSB_IJSI_EEEEEENS_6half_tESL_NSA_8TiledMMAINSA_8MMA_AtomIJNSA_26SM100_MMA_F16BF16_2x1SM_SSISL_SL_fLi256ELi64ELNSA_4UMMA5MajorE0ELSQ_1ELNSP_7ScaleInE0ELSR_0EEEEEENSA_6LayoutINSB_IJSE_SE_SE_EEENSB_IJNSC_ILi0EEESW_SW_EEEEENSB_IJNSA_10UnderscoreESZ_SZ_EEEEENS7_6detail27Sm100ImplicitGemmTileTraitsINSA_25SM100_TMA_2SM_LOAD_IM2COLENSA_14ComposedLayoutINSA_7SwizzleILi3ELi4ELi3EEENSA_18smem_ptr_flag_bitsILi16EEENSU_INSB_IJNSC_ILi8EEESI_EEENSB_IJSI_SE_EEEEEEEvEENS13_INSA_18SM100_TMA_2SM_LOADENS15_INS16_ILi2ELi4ELi3EEES19_NSU_INSB_IJNSC_ILi32EEES1A_EEENSB_IJSE_S1I_EEEEEEEvEEEENS_8epilogue10collective18CollectiveEpilogueINS1P_23Sm100TmaWarpSpecializedILi3ELi2ELi32ELb1ELb0EEEJNSB_IJNSC_ILi128EEESI_SJ_EEENSB_IJNSU_IS1U_SE_EENSU_IS1I_SE_EEEEESL_NSB_IJNSB_IJllllEEESE_SW_EEESL_S20_NS1P_6fusion15FusionCallbacksIS1T_NS21_17LinearCombinationISL_fSL_fLNS_15FloatRoundStyleE2EEES1V_S1Y_JEEENSA_5SM1004TMEM4LOAD26SM100_TMEM_LOAD_32dp32b32xENSA_20SM90_TMA_LOAD_IM2COLENS15_IS1H_S19_NSU_INSB_IJS1A_S1I_EEENSB_IJS1I_SE_EEEEEEENSA_39AutoVectorizingCopyWithAssumedAlignmentILi128EEENSA_21SM90_TMA_STORE_IM2COLES2F_S2H_S2H_EEEvvEEEEvNT_6ParamsE)
        /*0008*/ 	.word	0x0000007d


	//----- nvinfo : EIATTR_FRAME_SIZE
	.align		4
.L_19:
        /*000c*/ 	.byte	0x04, 0x11
        /*000e*/ 	.short	(.L_21 - .L_20)
	.align		4
.L_20:
        /*0010*/ 	.word	index@($__internal_2_$__cuda_sm10x_tcgen05_guardrail_trap_unallocated_columns_being_dealloced)
        /*0014*/ 	.word	0x00000008


	//----- nvinfo : EIATTR_FRAME_SIZE
	.align		4
.L_21:
        /*0018*/ 	.byte	0x04, 0x11
        /*001a*/ 	.short	(.L_23 - .L_22)
	.align		4
.L_22:
        /*001c*/ 	.word	index@($__internal_1_$__cuda_sm10x_tcgen05_guardrail_trap_phase_invalid_during_alloc)
        /*0020*/ 	.word	0x00000008


	//----- nvinfo : EIATTR_FRAME_SIZE
	.align		4
.L_23:
        /*0024*/ 	.byte	0x04, 0x11
        /*0026*/ 	.short	(.L_25 - .L_24)
	.align		4
.L_24:
        /*0028*/ 	.word	index@($__internal_0_$__cuda_sm10x_tcgen05_guardrail_trap_col_being_dealloced_not_returned_by_alloc)
        /*002c*/ 	.word	0x00000008


	//----- nvinfo : EIATTR_FRAME_SIZE
	.align		4
.L_25:
        /*0030*/ 	.byte	0x04, 0x11
        /*0032*/ 	.short	(.L_27 - .L_26)
	.align		4
.L_26:
        /*0034*/ 	.word	index@(_ZN7cutlass13device_kernelINS_4conv6kernel13ConvUniversalINS1_16ConvProblemShapeILNS1_8OperatorE1ELi3EEENS1_10collective14CollectiveConvINS1_47MainloopSm100TmaUmmaWarpSpecializedImplicitGemmILS5_1ELi10ELi3ELi1ELi2EN4cute5tupleIJNSA_1CILi2EEENSC_ILi1EEESE_EEEEENSB_IJNSC_ILi256EEENSC_ILi64EEENSB_IJSI_EEEEEENS_6half_tESL_NSA_8TiledMMAINSA_8MMA_AtomIJNSA_26SM100_MMA_F16BF16_2x1SM_SSISL_SL_fLi256ELi64ELNSA_4UMMA5MajorE0ELSQ_1ELNSP_7ScaleInE0ELSR_0EEEEEENSA_6LayoutINSB_IJSE_SE_SE_EEENSB_IJNSC_ILi0EEESW_SW_EEEEENSB_IJNSA_10UnderscoreESZ_SZ_EEEEENS7_6detail27Sm100ImplicitGemmTileTraitsINSA_25SM100_TMA_2SM_LOAD_IM2COLENSA_14ComposedLayoutINSA_7SwizzleILi3ELi4ELi3EEENSA_18smem_ptr_flag_bitsILi16EEENSU_INSB_IJNSC_ILi8EEESI_EEENSB_IJSI_SE_EEEEEEEvEENS13_INSA_18SM100_TMA_2SM_LOADENS15_INS16_ILi2ELi4ELi3EEES19_NSU_INSB_IJNSC_ILi32EEES1A_EEENSB_IJSE_S1I_EEEEEEEvEEEENS_8epilogue10collective18CollectiveEpilogueINS1P_23Sm100TmaWarpSpecializedILi3ELi2ELi32ELb1ELb0EEEJNSB_IJNSC_ILi128EEESI_SJ_EEENSB_IJNSU_IS1U_SE_EENSU_IS1I_SE_EEEEESL_NSB_IJNSB_IJllllEEESE_SW_EEESL_S20_NS1P_6fusion15FusionCallbacksIS1T_NS21_17LinearCombinationISL_fSL_fLNS_15FloatRoundStyleE2EEES1V_S1Y_JEEENSA_5SM1004TMEM4LOAD26SM100_TMEM_LOAD_32dp32b32xENSA_20SM90_TMA_LOAD_IM2COLENS15_IS1H_S19_NSU_INSB_IJS1A_S1I_EEENSB_IJS1I_SE_EEEEEEENSA_39AutoVectorizingCopyWithAssumedAlignmentILi128EEENSA_21SM90_TMA_STORE_IM2COLES2F_S2H_S2H_EEEvvEEEEvNT_6ParamsE)
        /*0038*/ 	.word	0x00000008


	//----- nvinfo : EIATTR_MIN_STACK_SIZE
	.align		4
.L_27:
        /*003c*/ 	.byte	0x04, 0x12
        /*003e*/ 	.short	(.L_29 - .L_28)
	.align		4
.L_28:
        /*0040*/ 	.word	index@(_ZN7cutlass13device_kernelINS_4conv6kernel13ConvUniversalINS1_16ConvProblemShapeILNS1_8OperatorE1ELi3EEENS1_10collective14CollectiveConvINS1_47MainloopSm100TmaUmmaWarpSpecializedImplicitGemmILS5_1ELi10ELi3ELi1ELi2EN4cute5tupleIJNSA_1CILi2EEENSC_ILi1EEESE_EEEEENSB_IJNSC_ILi256EEENSC_ILi64EEENSB_IJSI_EEEEEENS_6half_tESL_NSA_8TiledMMAINSA_8MMA_AtomIJNSA_26SM100_MMA_F16BF16_2x1SM_SSISL_SL_fLi256ELi64ELNSA_4UMMA5MajorE0ELSQ_1ELNSP_7ScaleInE0ELSR_0EEEEEENSA_6LayoutINSB_IJSE_SE_SE_EEENSB_IJNSC_ILi0EEESW_SW_EEEEENSB_IJNSA_10UnderscoreESZ_SZ_EEEEENS7_6detail27Sm100ImplicitGemmTileTraitsINSA_25SM100_TMA_2SM_LOAD_IM2COLENSA_14ComposedLayoutINSA_7SwizzleILi3ELi4ELi3EEENSA_18smem_ptr_flag_bitsILi16EEENSU_INSB_IJNSC_ILi8EEESI_EEENSB_IJSI_SE_EEEEEEEvEENS13_INSA_18SM100_TMA_2SM_LOADENS15_INS16_ILi2ELi4ELi3EEES19_NSU_INSB_IJNSC_ILi32EEES1A_EEENSB_IJSE_S1I_EEEEEEEvEEEENS_8epilogue10collective18CollectiveEpilogueINS1P_23Sm100TmaWarpSpecializedILi3ELi2ELi32ELb1ELb0EEEJNSB_IJNSC_ILi128EEESI_SJ_EEENSB_IJNSU_IS1U_SE_EENSU_IS1I_SE_EEEEESL_NSB_IJNSB_IJllllEEESE_SW_EEESL_S20_NS1P_6fusion15FusionCallbacksIS1T_NS21_17LinearCombinationISL_fSL_fLNS_15FloatRoundStyleE2EEES1V_S1Y_JEEENSA_5SM1004TMEM4LOAD26SM100_TMEM_LOAD_32dp32b32xENSA_20SM90_TMA_LOAD_IM2COLENS15_IS1H_S19_NSU_INSB_IJS1A_S1I_EEENSB_IJS1I_SE_EEEEEEENSA_39AutoVectorizingCopyWithAssumedAlignmentILi128EEENSA_21SM90_TMA_STORE_IM2COLES2F_S2H_S2H_EEEvvEEEEvNT_6ParamsE)
        /*0044*/ 	.word	0x00000008
.L_29:


//--------------------- .nv.compat                --------------------------
	.section	.nv.compat,"",@"SHT_CUDA_COMPAT_INFO"
	.align	4
        /*0000*/ 	.byte	0x02, 0x09, 0x01, 0x00, 0x02, 0x02, 0x02, 0x00, 0x02, 0x05, 0x05, 0x00, 0x03, 0x07, 0x01, 0x01
        /*0010*/ 	.byte	0x02, 0x03, 0x01, 0x00, 0x02, 0x06, 0x01, 0x00, 0x04, 0x0b, 0x08, 0x00, 0x09, 0x00, 0x00, 0x00
        /*0020*/ 	.byte	0x00, 0x00, 0x00, 0x00


//--------------------- .nv.info._ZN7cutlass13device_kernelINS_4conv6kernel13ConvUniversalINS1_16ConvProblemShapeILNS1_8OperatorE1ELi3EEENS1_10collective14CollectiveConvINS1_47MainloopSm100TmaUmmaWarpSpecializedImplicitGemmILS5_1ELi10ELi3ELi1ELi2EN4cute5tupleIJNSA_1CILi2EEENSC_ILi1EEESE_EEEEENSB_IJNSC_ILi256EEENSC_ILi64EEENSB_IJSI_EEEEEENS_6half_tESL_NSA_8TiledMMAINSA_8MMA_AtomIJNSA_26SM100_MMA_F16BF16_2x1SM_SSISL_SL_fLi256ELi64ELNSA_4UMMA5MajorE0ELSQ_1ELNSP_7ScaleInE0ELSR_0EEEEEENSA_6LayoutINSB_IJSE_SE_SE_EEENSB_IJNSC_ILi0EEESW_SW_EEEEENSB_IJNSA_10UnderscoreESZ_SZ_EEEEENS7_6detail27Sm100ImplicitGemmTileTraitsINSA_25SM100_TMA_2SM_LOAD_IM2COLENSA_14ComposedLayoutINSA_7SwizzleILi3ELi4ELi3EEENSA_18smem_ptr_flag_bitsILi16EEENSU_INSB_IJNSC_ILi8EEESI_EEENSB_IJSI_SE_EEEEEEEvEENS13_INSA_18SM100_TMA_2SM_LOADENS15_INS16_ILi2ELi4ELi3EEES19_NSU_INSB_IJNSC_ILi32EEES1A_EEENSB_IJSE_S1I_EEEEEEEvEEEENS_8epilogue10collective18CollectiveEpilogueINS1P_23Sm100TmaWarpSpecializedILi3ELi2ELi32ELb1ELb0EEEJNSB_IJNSC_ILi128EEESI_SJ_EEENSB_IJNSU_IS1U_SE_EENSU_IS1I_SE_EEEEESL_NSB_IJNSB_IJllllEEESE_SW_EEESL_S20_NS1P_6fusion15FusionCallbacksIS1T_NS21_17LinearCombinationISL_fSL_fLNS_15FloatRoundStyleE2EEES1V_S1Y_JEEENSA_5SM1004TMEM4LOAD26SM100_TMEM_LOAD_32dp32b32xENSA_20SM90_TMA_LOAD_IM2COLENS15_IS1H_S19_NSU_INSB_IJS1A_S1I_EEENSB_IJS1I_SE_EEEEEEENSA_39AutoVectorizingCopyWithAssumedAlignmentILi128EEENSA_21SM90_TMA_STORE_IM2COLES2F_S2H_S2H_EEEvvEEEEvNT_6ParamsE --------------------------
	.section	.nv.info._ZN7cutlass13device_kernelINS_4conv6kernel13ConvUniversalINS1_16ConvProblemShapeILNS1_8OperatorE1ELi3EEENS1_10collective14CollectiveConvINS1_47MainloopSm100TmaUmmaWarpSpecializedImplicitGemmILS5_1ELi10ELi3ELi1ELi2EN4cute5tupleIJNSA_1CILi2EEENSC_ILi1EEESE_EEEEENSB_IJNSC_ILi256EEENSC_ILi64EEENSB_IJSI_EEEEEENS_6half_tESL_NSA_8TiledMMAINSA_8MMA_AtomIJNSA_26SM100_MMA_F16BF16_2x1SM_SSISL_SL_fLi256ELi64ELNSA_4UMMA5MajorE0ELSQ_1ELNSP_7ScaleInE0ELSR_0EEEEEENSA_6LayoutINSB_IJSE_SE_SE_EEENSB_IJNSC_ILi0EEESW_SW_EEEEENSB_IJNSA_10UnderscoreESZ_SZ_EEEEENS7_6detail27Sm100ImplicitGemmTileTraitsINSA_25SM100_TMA_2SM_LOAD_IM2COLENSA_14ComposedLayoutINSA_7SwizzleILi3ELi4ELi3EEENSA_18smem_ptr_flag_bitsILi16EEENSU_INSB_IJNSC_ILi8EEESI_EEENSB_IJSI_SE_EEEEEEEvEENS13_INSA_18SM100_TMA_2SM_LOADENS15_INS16_ILi2ELi4ELi3EEES19_NSU_INSB_IJNSC_ILi32EEES1A_EEENSB_IJSE_S1I_EEEEEEEvEEEENS_8epilogue10collective18CollectiveEpilogueINS1P_23Sm100TmaWarpSpecializedILi3ELi2ELi32ELb1ELb0EEEJNSB_IJNSC_ILi128EEESI_SJ_EEENSB_IJNSU_IS1U_SE_EENSU_IS1I_SE_EEEEESL_NSB_IJNSB_IJllllEEESE_SW_EEESL_S20_NS1P_6fusion15FusionCallbacksIS1T_NS21_17LinearCombinationISL_fSL_fLNS_15FloatRoundStyleE2EEES1V_S1Y_JEEENSA_5SM1004TMEM4LOAD26SM100_TMEM_LOAD_32dp32b32xENSA_20SM90_TMA_LOAD_IM2COLENS15_IS1H_S19_NSU_INSB_IJS1A_S1I_EEENSB_IJS1I_SE_EEEEEEENSA_39AutoVectorizingCopyWithAssumedAlignmentILi128EEENSA_21SM90_TMA_STORE_IM2COLES2F_S2H_S2H_EEEvvEEEEvNT_6ParamsE,"",@"SHT_CUDA_INFO"
	.sectionflags	@""
	.align	4


	//----- nvinfo : EIATTR_CUDA_API_VERSION
	.align		4
        /*0000*/ 	.byte	0x04, 0x37
        /*0002*/ 	.short	(.L_31 - .L_30)
.L_30:
        /*0004*/ 	.word	0x00000082


	//----- nvinfo : EIATTR_KPARAM_INFO
	.align		4
.L_31:
        /*0008*/ 	.byte	0x04, 0x17
        /*000a*/ 	.short	(.L_33 - .L_32)
.L_32:
        /*000c*/ 	.word	0x00000000
        /*0010*/ 	.short	0x0000
        /*0012*/ 	.short	0x0000
        /*0014*/ 	.byte	0x00, 0xf0, 0x01, 0x24


	//----- nvinfo : EIATTR_AT_ENTRY_FRAGMENTS
	.align		4
.L_33:
        /*0018*/ 	.byte	0x04, 0x4f
        /*001a*/ 	.short	(.L_35 - .L_34)


	//   ....[0]....
.L_34:
        /*001c*/ 	.word	0x00000007


	//----- nvinfo : EIATTR_RESERVED_SMEM_USED
	.align		4
.L_35:
        /*0020*/ 	.byte	0x01, 0x41
	.zero		2


	//----- nvinfo : EIATTR_SPARSE_MMA_MASK
	.align		4
        /*0024*/ 	.byte	0x03, 0x50
        /*0026*/ 	.short	0x0000


	//----- nvinfo : EIATTR_TCGEN05_2CTA_USED
	.align		4
        /*0028*/ 	.byte	0x01, 0x52
	.zero		2


	//----- nvinfo : EIATTR_MAXREG_COUNT
	.align		4
        /*002c*/ 	.byte	0x03, 0x1b
        /*002e*/ 	.short	0x00ff


	//----- nvinfo : EIATTR_NUM_BARRIERS
	.align		4
        /*0030*/ 	.byte	0x02, 0x4c
        /*0032*/ 	.byte	0x07
	.zero		1


	//----- nvinfo : EIATTR_EXTERNS
	.align		4
        /*0034*/ 	.byte	0x04, 0x0f
        /*0036*/ 	.short	(.L_37 - .L_36)


	//   ....[0]....
	.align		4
.L_36:
        /*0038*/ 	.word	index@(__assertfail)


	//----- nvinfo : EIATTR_MERCURY_ISA_VERSION
	.align		4
.L_37:
        /*003c*/ 	.byte	0x03, 0x5f
        /*003e*/ 	.short	0x0101


	//----- nvinfo : EIATTR_INT_WARP_WIDE_INSTR_OFFSETS
	.align		4
        /*0040*/ 	.byte	0x04, 0x31
        /*0042*/ 	.short	(.L_39 - .L_38)


	//   ....[0]....
.L_38:
        /*0044*/ 	.word	0x00000d20


	//   ....[1]....
        /*0048*/ 	.word	0x00000dd0


	//   ....[2]....
        /*004c*/ 	.word	0x000048b0


	//   ....[3]....
        /*0050*/ 	.word	0x000048d0


	//   ....[4]....
        /*0054*/ 	.word	0x00004900


	//   ....[5]....
        /*0058*/ 	.word	0x00005620


	//   ....[6]....
        /*005c*/ 	.word	0x00005750


	//   ....[7]....
        /*0060*/ 	.word	0x000058e0


	//   ....[8]....
        /*0064*/ 	.word	0x00005990


	//----- nvinfo : EIATTR_COOP_GROUP_MASK_REGIDS
	.align		4
.L_39:
        /*0068*/ 	.byte	0x04, 0x29
        /*006a*/ 	.short	(.L_41 - .L_40)


	//   ....[0]....
.L_40:
        /*006c*/ 	.word	0xffffffff


	//   ....[1]....
        /*0070*/ 	.word	0xffffffff


	//   ....[2]....
        /*0074*/ 	.word	0xffffffff


	//   ....[3]....
        /*0078*/ 	.word	0xffffffff


	//   ....[4]....
        /*007c*/ 	.word	0xffffffff


	//   ....[5]....
        /*0080*/ 	.word	0xffffffff


	//   ....[6]....
        /*0084*/ 	.word	0xffffffff


	//   ....[7]....
        /*0088*/ 	.word	0xffffffff


	//   ....[8]....
        /*008c*/ 	.word	0xffffffff


	//   ....[9]....
        /*0090*/ 	.word	0xffffffff


	//   ....[10]....
        /*0094*/ 	.word	0xffffffff


	//   ....[11]....
        /*0098*/ 	.word	0xffffffff


	//   ....[12]....
        /*009c*/ 	.word	0xffffffff


	//----- nvinfo : EIATTR_COOP_GROUP_INSTR_OFFSETS
	.align		4
.L_41:
        /*00a0*/ 	.byte	0x04, 0x28
        /*00a2*/ 	.short	(.L_43 - .L_42)


	//   ....[0]....
.L_42:
        /*00a4*/ 	.word	0x000000d0


	//   ....[1]....
        /*00a8*/ 	.word	0x00000540


	//   ....[2]....
        /*00ac*/ 	.word	0x000007d0


	//   ....[3]....
        /*00b0*/ 	.word	0x00000950


	//   ....[4]....
        /*00b4*/ 	.word	0x00000a50


	//   ....[5]....
        /*00b8*/ 	.word	0x00000ba0


	//   ....[6]....
        /*00bc*/ 	.word	0x00000e40


	//   ....[7]....
        /*00c0*/ 	.word	0x00002770


	//   ....[8]....
        /*00c4*/ 	.word	0x00003780


	//   ....[9]....
        /*00c8*/ 	.word	0x00003c50


	//   ....[10]....
        /*00cc*/ 	.word	0x00003c80


	//   ....[11]....
        /*00d0*/ 	.word	0x000047d0


	//   ....[12]....
        /*00d4*/ 	.word	0x000049d0


	//----- nvinfo : EIATTR_VRC_CTA_INIT_COUNT
	.align		4
.L_43:
        /*00d8*/ 	.byte	0x02, 0x4a
        /*00da*/ 	.byte	0x80
	.zero		1


	//----- nvinfo : EIATTR_SYSCALL_OFFSETS
	.align		4
        /*00dc*/ 	.byte	0x04, 0x46
        /*00de*/ 	.short	(.L_45 - .L_44)


	//   ....[0]....
.L_44:
        /*00e0*/ 	.word	0x000066b0


	//   ....[1]....
        /*00e4*/ 	.word	0x000067a0


	//   ....[2]....
        /*00e8*/ 	.word	0x00007210


	//   ....[3]....
        /*00ec*/ 	.word	0x00007f00


	//----- nvinfo : EIATTR_MBARRIER_INSTR_OFFSETS
	.align		4
.L_45:
        /*00f0*/ 	.byte	0x04, 0x39
        /*00f2*/ 	.short	(.L_47 - .L_46)


	//   ....[0]....
.L_46:
        /*00f4*/ 	.word	0x00000670
        /*00f8*/ 	.word	0x000000ff
        /*00fc*/ 	.word	0x00000000
        /*0100*/ 	.short	0x0100
        /*0102*/ 	.byte	0x04
	.zero		1


	//   ....[1]....
        /*0104*/ 	.word	0x00000680
        /*0108*/ 	.word	0x000000ff
        /*010c*/ 	.word	0x00000050
        /*0110*/ 	.short	0x0100
        /*0112*/ 	.byte	0x04
	.zero		1


	//   ....[2]....
        /*0114*/ 	.word	0x00000690
        /*0118*/ 	.word	0x000000ff
        /*011c*/ 	.word	0x00000008
        /*0120*/ 	.short	0x0100
        /*0122*/ 	.byte	0x04
	.zero		1


	//   ....[3]....
        /*0124*/ 	.word	0x000006a0
        /*0128*/ 	.word	0x000000ff
        /*012c*/ 	.word	0x00000058
        /*0130*/ 	.short	0x0100
        /*0132*/ 	.byte	0x04
	.zero		1


	//   ....[4]....
        /*0134*/ 	.word	0x000006b0
        /*0138*/ 	.word	0x000000ff
        /*013c*/ 	.word	0x00000010
        /*0140*/ 	.short	0x0100
        /*0142*/ 	.byte	0x04
	.zero		1


	//   ....[5]....
        /*0144*/ 	.word	0x000006c0
        /*0148*/ 	.word	0x000000ff
        /*014c*/ 	.word	0x00000060
        /*0150*/ 	.short	0x0100
        /*0152*/ 	.byte	0x04
	.zero		1


	//   ....[6]....
        /*0154*/ 	.word	0x000006d0
        /*0158*/ 	.word	0x000000ff
        /*015c*/ 	.word	0x00000018
        /*0160*/ 	.short	0x0100
        /*0162*/ 	.byte	0x04
	.zero		1


	//   ....[7]....
        /*0164*/ 	.word	0x000006e0
        /*0168*/ 	.word	0x000000ff
        /*016c*/ 	.word	0x00000068
        /*0170*/ 	.short	0x0100
        /*0172*/ 	.byte	0x04
	.zero		1


	//   ....[8]....
        /*0174*/ 	.word	0x000006f0
        /*0178*/ 	.word	0x000000ff
        /*017c*/ 	.word	0x00000020
        /*0180*/ 	.short	0x0100
        /*0182*/ 	.byte	0x04
	.zero		1


	//   ....[9]....
        /*0184*/ 	.word	0x00000700
        /*0188*/ 	.word	0x000000ff
        /*018c*/ 	.word	0x00000070
        /*0190*/ 	.short	0x0100
        /*0192*/ 	.byte	0x04
	.zero		1


	//   ....[10]....
        /*0194*/ 	.word	0x00000710
        /*0198*/ 	.word	0x000000ff
        /*019c*/ 	.word	0x00000028
        /*01a0*/ 	.short	0x0100
        /*01a2*/ 	.byte	0x04
	.zero		1


	//   ....[11]....
        /*01a4*/ 	.word	0x00000720
        /*01a8*/ 	.word	0x000000ff
        /*01ac*/ 	.word	0x00000078
        /*01b0*/ 	.short	0x0100
        /*01b2*/ 	.byte	0x04
	.zero		1


	//   ....[12]....
        /*01b4*/ 	.word	0x00000730
        /*01b8*/ 	.word	0x000000ff
        /*01bc*/ 	.word	0x00000030
        /*01c0*/ 	.short	0x0100
        /*01c2*/ 	.byte	0x04
	.zero		1


	//   ....[13]....
        /*01c4*/ 	.word	0x00000740
        /*01c8*/ 	.word	0x000000ff
        /*01cc*/ 	.word	0x00000080
        /*01d0*/ 	.short	0x0100
        /*01d2*/ 	.byte	0x04
	.zero		1


	//   ....[14]....
        /*01d4*/ 	.word	0x00000750
        /*01d8*/ 	.word	0x000000ff
        /*01dc*/ 	.word	0x00000038
        /*01e0*/ 	.short	0x0100
        /*01e2*/ 	.byte	0x04
	.zero		1


	//   ....[15]....
        /*01e4*/ 	.word	0x00000760
        /*01e8*/ 	.word	0x000000ff
        /*01ec*/ 	.word	0x00000088
        /*01f0*/ 	.short	0x0100
        /*01f2*/ 	.byte	0x04
	.zero		1


	//   ....[16]....
        /*01f4*/ 	.word	0x00000770
        /*01f8*/ 	.word	0x000000ff
        /*01fc*/ 	.word	0x00000040
        /*0200*/ 	.short	0x0100
        /*0202*/ 	.byte	0x04
	.zero		1


	//   ....[17]....
        /*0204*/ 	.word	0x00000780
        /*0208*/ 	.word	0x000000ff
        /*020c*/ 	.word	0x00000090
        /*0210*/ 	.short	0x0100
        /*0212*/ 	.byte	0x04
	.zero		1


	//   ....[18]....
        /*0214*/ 	.word	0x00000790
        /*0218*/ 	.word	0x000000ff
        /*021c*/ 	.word	0x00000048
        /*0220*/ 	.short	0x0100
        /*0222*/ 	.byte	0x04
	.zero		1


	//   ....[19]....
        /*0224*/ 	.word	0x000007a0
        /*0228*/ 	.word	0x000000ff
        /*022c*/ 	.word	0x00000098
        /*0230*/ 	.short	0x0100
        /*0232*/ 	.byte	0x04
	.zero		1


	//   ....[20]....
        /*0234*/ 	.word	0x000008e0
        /*0238*/ 	.word	0x000000ff
        /*023c*/ 	.word	0x000000a0
        /*0240*/ 	.short	0x0100
        /*0242*/ 	.byte	0x04
	.zero		1


	//   ....[21]....
        /*0244*/ 	.word	0x000008f0
        /*0248*/ 	.word	0x000000ff
        /*024c*/ 	.word	0x000000b8
        /*0250*/ 	.short	0x0100
        /*0252*/ 	.byte	0x04
	.zero		1


	//   ....[22]....
        /*0254*/ 	.word	0x00000900
        /*0258*/ 	.word	0x000000ff
        /*025c*/ 	.word	0x000000a8
        /*0260*/ 	.short	0x0100
        /*0262*/ 	.byte	0x04
	.zero		1


	//   ....[23]....
        /*0264*/ 	.word	0x00000910
        /*0268*/ 	.word	0x000000ff
        /*026c*/ 	.word	0x000000c0
        /*0270*/ 	.short	0x0100
        /*0272*/ 	.byte	0x04
	.zero		1


	//   ....[24]....
        /*0274*/ 	.word	0x00000920
        /*0278*/ 	.word	0x000000ff
        /*027c*/ 	.word	0x000000b0
        /*0280*/ 	.short	0x0100
        /*0282*/ 	.byte	0x04
	.zero		1


	//   ....[25]....
        /*0284*/ 	.word	0x00000930
        /*0288*/ 	.word	0x000000ff
        /*028c*/ 	.word	0x000000c8
        /*0290*/ 	.short	0x0100
        /*0292*/ 	.byte	0x04
	.zero		1


	//   ....[26]....
        /*0294*/ 	.word	0x00000a20
        /*0298*/ 	.word	0x000000ff
        /*029c*/ 	.word	0x000000d0
        /*02a0*/ 	.short	0x0100
        /*02a2*/ 	.byte	0x04
	.zero		1


	//   ....[27]....
        /*02a4*/ 	.word	0x00000a30
        /*02a8*/ 	.word	0x000000ff
        /*02ac*/ 	.word	0x000000d8
        /*02b0*/ 	.short	0x0100
        /*02b2*/ 	.byte	0x04
	.zero		1


	//   ....[28]....
        /*02b4*/ 	.word	0x00000b70
        /*02b8*/ 	.word	0x000000ff
        /*02bc*/ 	.word	0x000000e0
        /*02c0*/ 	.short	0x0100
        /*02c2*/ 	.byte	0x06
	.zero		1


	//   ....[29]....
        /*02c4*/ 	.word	0x00000b80
        /*02c8*/ 	.word	0x000000ff
        /*02cc*/ 	.word	0x000000e8
        /*02d0*/ 	.short	0x0100
        /*02d2*/ 	.byte	0x06
	.zero		1


	//   ....[30]....
        /*02d4*/ 	.word	0x00000cc0
        /*02d8*/ 	.word	0x000000ff
        /*02dc*/ 	.word	0x000000f0
        /*02e0*/ 	.short	0x0100
        /*02e2*/ 	.byte	0x04
	.zero		1


	//   ....[31]....
        /*02e4*/ 	.word	0x00000cd0
        /*02e8*/ 	.word	0x000000ff
        /*02ec*/ 	.word	0x00000100
        /*02f0*/ 	.short	0x0100
        /*02f2*/ 	.byte	0x04
	.zero		1


	//   ....[32]....
        /*02f4*/ 	.word	0x00000ce0
        /*02f8*/ 	.word	0x000000ff
        /*02fc*/ 	.word	0x000000f8
        /*0300*/ 	.short	0x0100
        /*0302*/ 	.byte	0x04
	.zero		1


	//   ....[33]....
        /*0304*/ 	.word	0x00000cf0
        /*0308*/ 	.word	0x000000ff
        /*030c*/ 	.word	0x00000108
        /*0310*/ 	.short	0x0100
        /*0312*/ 	.byte	0x04
	.zero		1


	//   ....[34]....
        /*0314*/ 	.word	0x00000df0
        /*0318*/ 	.word	0x000000ff
        /*031c*/ 	.word	0x00000110
        /*0320*/ 	.short	0x0100
        /*0322*/ 	.byte	0x06
	.zero		1


	//   ....[35]....
        /*0324*/ 	.word	0x00001950
        /*0328*/ 	.word	0x000000ff
        /*032c*/ 	.word	0x00000050
        /*0330*/ 	.short	0x010a
        /*0332*/ 	.byte	0x04
	.zero		1


	//   ....[36]....
        /*0334*/ 	.word	0x00001ca0
        /*0338*/ 	.word	0x000000ff
        /*033c*/ 	.word	0x00000050
        /*0340*/ 	.short	0x010a
        /*0342*/ 	.byte	0x09
	.zero		1


	//   ....[37]....
        /*0344*/ 	.word	0x00001e50
        /*0348*/ 	.word	0x000000ff
        /*034c*/ 	.word	0x00000050
        /*0350*/ 	.short	0x010a
        /*0352*/ 	.byte	0x08
	.zero		1


	//   ....[38]....
        /*0354*/ 	.word	0x00002080
        /*0358*/ 	.word	0x000000ff
        /*035c*/ 	.word	0x000000d8
        /*0360*/ 	.short	0x0101
        /*0362*/ 	.byte	0x1e
	.zero		1


	//   ....[39]....
        /*0364*/ 	.word	0x000020b0
        /*0368*/ 	.word	0x000000ff
        /*036c*/ 	.word	0x00000050
        /*0370*/ 	.short	0x010a
        /*0372*/ 	.byte	0x04
	.zero		1


	//   ....[40]....
        /*0374*/ 	.word	0x00002390
        /*0378*/ 	.word	0x000000ff
        /*037c*/ 	.word	0x00000050
        /*0380*/ 	.short	0x010a
        /*0382*/ 	.byte	0x09
	.zero		1


	//   ....[41]....
        /*0384*/ 	.word	0x00002540
        /*0388*/ 	.word	0x000000ff
        /*038c*/ 	.word	0x00000050
        /*0390*/ 	.short	0x010a
        /*0392*/ 	.byte	0x08
	.zero		1


	//   ....[42]....
        /*0394*/ 	.word	0x00002780
        /*0398*/ 	.word	0x000000ff
        /*039c*/ 	.word	0x000000e0
        /*03a0*/ 	.short	0x010a
        /*03a2*/ 	.byte	0x1e
	.zero		1


	//   ....[43]....
        /*03a4*/ 	.word	0x00002840
        /*03a8*/ 	.word	0x000000ff
        /*03ac*/ 	.word	0x00000000
        /*03b0*/ 	.short	0x0101
        /*03b2*/ 	.byte	0x04
	.zero		1


	//   ....[44]....
        /*03b4*/ 	.word	0x00002e40
        /*03b8*/ 	.word	0x000000ff
        /*03bc*/ 	.word	0x00000000
        /*03c0*/ 	.short	0x010a
        /*03c2*/ 	.byte	0x04
	.zero		1


	//   ....[45]....
        /*03c4*/ 	.word	0x00002ee0
        /*03c8*/ 	.word	0x000000ff
        /*03cc*/ 	.word	0x00000000
        /*03d0*/ 	.short	0x010a
        /*03d2*/ 	.byte	0x05
	.zero		1


	//   ....[46]....
        /*03d4*/ 	.word	0x00002f80
        /*03d8*/ 	.word	0x000000ff
        /*03dc*/ 	.word	0x00000000
        /*03e0*/ 	.short	0x010a
        /*03e2*/ 	.byte	0x05
	.zero		1


	//   ....[47]....
        /*03e4*/ 	.word	0x00003020
        /*03e8*/ 	.word	0x000000ff
        /*03ec*/ 	.word	0x00000000
        /*03f0*/ 	.short	0x010a
        /*03f2*/ 	.byte	0x05
	.zero		1


	//   ....[48]....
        /*03f4*/ 	.word	0x000030c0
        /*03f8*/ 	.word	0x000000ff
        /*03fc*/ 	.word	0x00000000
        /*0400*/ 	.short	0x010a
        /*0402*/ 	.byte	0x05
	.zero		1


	//   ....[49]....
        /*0404*/ 	.word	0x00003160
        /*0408*/ 	.word	0x000000ff
        /*040c*/ 	.word	0x00000000
        /*0410*/ 	.short	0x010a
        /*0412*/ 	.byte	0x05
	.zero		1


	//   ....[50]....
        /*0414*/ 	.word	0x00003200
        /*0418*/ 	.word	0x000000ff
        /*041c*/ 	.word	0x00000000
        /*0420*/ 	.short	0x010a
        /*0422*/ 	.byte	0x05
	.zero		1


	//   ....[51]....
        /*0424*/ 	.word	0x000032a0
        /*0428*/ 	.word	0x000000ff
        /*042c*/ 	.word	0x00000000
        /*0430*/ 	.short	0x010a
        /*0432*/ 	.byte	0x05
	.zero		1


	//   ....[52]....
        /*0434*/ 	.word	0x00003340
        /*0438*/ 	.word	0x000000ff
        /*043c*/ 	.word	0x00000000
        /*0440*/ 	.short	0x010a
        /*0442*/ 	.byte	0x05
	.zero		1


	//   ....[53]....
        /*0444*/ 	.word	0x000033f0
        /*0448*/ 	.word	0x00000000
        /*044c*/ 	.word	0x00000000
        /*0450*/ 	.short	0x010a
        /*0452*/ 	.byte	0xff
	.zero		1


	//   ....[54]....
        /*0454*/ 	.word	0x00003540
        /*0458*/ 	.word	0x000000ff
        /*045c*/ 	.word	0x000000e8
        /*0460*/ 	.short	0x010a
        /*0462*/ 	.byte	0x04
	.zero		1


	//   ....[55]....
        /*0464*/ 	.word	0x000035e0
        /*0468*/ 	.word	0x000000ff
        /*046c*/ 	.word	0x000000e0
        /*0470*/ 	.short	0x010a
        /*0472*/ 	.byte	0x04
	.zero		1


	//   ....[56]....
        /*0474*/ 	.word	0x00003680
        /*0478*/ 	.word	0x000000ff
        /*047c*/ 	.word	0x00000000
        /*0480*/ 	.short	0x0101
        /*0482*/ 	.byte	0x05
	.zero		1


	//   ....[57]....
        /*0484*/ 	.word	0x000036c0
        /*0488*/ 	.word	0x000000ff
        /*048c*/ 	.word	0x000000e8
        /*0490*/ 	.short	0x0106
        /*0492*/ 	.byte	0x04
	.zero		1


	//   ....[58]....
        /*0494*/ 	.word	0x00003700
        /*0498*/ 	.word	0x00000000
        /*049c*/ 	.word	0x000000e8
        /*04a0*/ 	.short	0x010a
        /*04a2*/ 	.byte	0xff
	.zero		1


	//   ....[59]....
        /*04a4*/ 	.word	0x00003950
        /*04a8*/ 	.word	0x000000ff
        /*04ac*/ 	.word	0x00000008
        /*04b0*/ 	.short	0x010a
        /*04b2*/ 	.byte	0x05
	.zero		1


	//   ....[60]....
        /*04b4*/ 	.word	0x00003970
        /*04b8*/ 	.word	0x000000ff
        /*04bc*/ 	.word	0x00000008
        /*04c0*/ 	.short	0x010a
        /*04c2*/ 	.byte	0x05
	.zero		1


	//   ....[61]....
        /*04c4*/ 	.word	0x00003b00
        /*04c8*/ 	.word	0x000000ff
        /*04cc*/ 	.word	0x00000008
        /*04d0*/ 	.short	0x010a
        /*04d2*/ 	.byte	0x05
	.zero		1


	//   ....[62]....
        /*04d4*/ 	.word	0x00003b20
        /*04d8*/ 	.word	0x000000ff
        /*04dc*/ 	.word	0x00000008
        /*04e0*/ 	.short	0x010a
        /*04e2*/ 	.byte	0x05
	.zero		1


	//   ....[63]....
        /*04e4*/ 	.word	0x00003be0
        /*04e8*/ 	.word	0x000000ff
        /*04ec*/ 	.word	0x00000000
        /*04f0*/ 	.short	0x0101
        /*04f2*/ 	.byte	0x04
	.zero		1


	//   ....[64]....
        /*04f4*/ 	.word	0x00003f70
        /*04f8*/ 	.word	0x000000ff
        /*04fc*/ 	.word	0x000000e0
        /*0500*/ 	.short	0x010a
        /*0502*/ 	.byte	0x14
	.zero		1


	//   ....[65]....
        /*0504*/ 	.word	0x00004010
        /*0508*/ 	.word	0x000000ff
        /*050c*/ 	.word	0x00000000
        /*0510*/ 	.short	0x0101
        /*0512*/ 	.byte	0x22
	.zero		1


	//   ....[66]....
        /*0514*/ 	.word	0x00004050
        /*0518*/ 	.word	0x000000ff
        /*051c*/ 	.word	0x00000100
        /*0520*/ 	.short	0x010a
        /*0522*/ 	.byte	0x19
	.zero		1


	//   ....[67]....
        /*0524*/ 	.word	0x000040f0
        /*0528*/ 	.word	0x000000ff
        /*052c*/ 	.word	0x00000000
        /*0530*/ 	.short	0x010a
        /*0532*/ 	.byte	0x04
	.zero		1


	//   ....[68]....
        /*0534*/ 	.word	0x00004140
        /*0538*/ 	.word	0x000000ff
        /*053c*/ 	.word	0x00000000
        /*0540*/ 	.short	0x010a
        /*0542*/ 	.byte	0x12
	.zero		1


	//   ....[69]....
        /*0544*/ 	.word	0x00004290
        /*0548*/ 	.word	0x000000ff
        /*054c*/ 	.word	0x00000000
        /*0550*/ 	.short	0x010a
        /*0552*/ 	.byte	0x05
	.zero		1


	//   ....[70]....
        /*0554*/ 	.word	0x000045c0
        /*0558*/ 	.word	0x000000ff
        /*055c*/ 	.word	0x00000000
        /*0560*/ 	.short	0x010a
        /*0562*/ 	.byte	0x04
	.zero		1


	//   ....[71]....
        /*0564*/ 	.word	0x00004660
        /*0568*/ 	.word	0x00000000
        /*056c*/ 	.word	0x00000000
        /*0570*/ 	.short	0x010a
        /*0572*/ 	.byte	0xff
	.zero		1


	//   ....[72]....
        /*0574*/ 	.word	0x000046a0
        /*0578*/ 	.word	0x00000000
        /*057c*/ 	.word	0x00000000
        /*0580*/ 	.short	0x010a
        /*0582*/ 	.byte	0xff
	.zero		1


	//   ....[73]....
        /*0584*/ 	.word	0x00004710
        /*0588*/ 	.word	0x000000ff
        /*058c*/ 	.word	0x00000000
        /*0590*/ 	.short	0x0101
        /*0592*/ 	.byte	0x04
	.zero		1


	//   ....[74]....
        /*0594*/ 	.word	0x00004750
        /*0598*/ 	.word	0x000000ff
        /*059c*/ 	.word	0x00000110
        /*05a0*/ 	.short	0x010a
        /*05a2*/ 	.byte	0x14
	.zero		1


	//   ....[75]....
        /*05a4*/ 	.word	0x000047c0
        /*05a8*/ 	.word	0x000000ff
        /*05ac*/ 	.word	0x00000000
        /*05b0*/ 	.short	0x0101
        /*05b2*/ 	.byte	0x04
	.zero		1


	//   ....[76]....
        /*05b4*/ 	.word	0x00004cb0
        /*05b8*/ 	.word	0x000000ff
        /*05bc*/ 	.word	0x000000e0
        /*05c0*/ 	.short	0x010a
        /*05c2*/ 	.byte	0x18
	.zero		1


	//   ....[77]....
        /*05c4*/ 	.word	0x00004d50
        /*05c8*/ 	.word	0x000000ff
        /*05cc*/ 	.word	0x00000000
        /*05d0*/ 	.short	0x0101
        /*05d2*/ 	.byte	0x1f
	.zero		1


	//   ....[78]....
        /*05d4*/ 	.word	0x00005290
        /*05d8*/ 	.word	0x000000ff
        /*05dc*/ 	.word	0x000000d8
        /*05e0*/ 	.short	0x010a
        /*05e2*/ 	.byte	0x18
	.zero		1


	//   ....[79]....
        /*05e4*/ 	.word	0x00005480
        /*05e8*/ 	.word	0x000000ff
        /*05ec*/ 	.word	0x000000b8
        /*05f0*/ 	.short	0x010a
        /*05f2*/ 	.byte	0x07
	.zero		1


	//   ....[80]....
        /*05f4*/ 	.word	0x000057e0
        /*05f8*/ 	.word	0x000000ff
        /*05fc*/ 	.word	0x000000a0
        /*0600*/ 	.short	0x010b
        /*0602*/ 	.byte	0x07
	.zero		1


	//   ....[81]....
        /*0604*/ 	.word	0x000057f0
        /*0608*/ 	.word	0x000000ff
        /*060c*/ 	.word	0x00000000
        /*0610*/ 	.short	0x0101
        /*0612*/ 	.byte	0x06
	.zero		1


	//   ....[82]....
        /*0614*/ 	.word	0x00005800
        /*0618*/ 	.word	0x000000ff
        /*061c*/ 	.word	0x000000b8
        /*0620*/ 	.short	0x010a
        /*0622*/ 	.byte	0x04
	.zero		1


	//   ....[83]....
        /*0624*/ 	.word	0x00005a30
        /*0628*/ 	.word	0x000000ff
        /*062c*/ 	.word	0x000000a0
        /*0630*/ 	.short	0x010b
        /*0632*/ 	.byte	0x04
	.zero		1


	//   ....[84]....
        /*0634*/ 	.word	0x00005a40
        /*0638*/ 	.word	0x000000ff
        /*063c*/ 	.word	0x00000000
        /*0640*/ 	.short	0x0101
        /*0642*/ 	.byte	0x05
	.zero		1


	//   ....[85]....
        /*0644*/ 	.word	0x00005a90
        /*0648*/ 	.word	0x000000ff
        /*064c*/ 	.word	0x00000000
        /*0650*/ 	.short	0x010a
        /*0652*/ 	.byte	0x04
	.zero		1


	//   ....[86]....
        /*0654*/ 	.word	0x00005b20
        /*0658*/ 	.word	0x000000ff
        /*065c*/ 	.word	0x00000000
        /*0660*/ 	.short	0x010a
        /*0662*/ 	.byte	0x05
	.zero		1


	//   ....[87]....
        /*0664*/ 	.word	0x00005bc0
        /*0668*/ 	.word	0x00000000
        /*066c*/ 	.word	0x00000000
        /*0670*/ 	.short	0x010a
        /*0672*/ 	.byte	0xff
	.zero		1


	//   ....[88]....
        /*0674*/ 	.word	0x00005f20
        /*0678*/ 	.word	0x000000ff
        /*067c*/ 	.word	0x000000e0
        /*0680*/ 	.short	0x010a
        /*0682*/ 	.byte	0x32
	.zero		1


	//   ....[89]....
        /*0684*/ 	.word	0x00005ff0
        /*0688*/ 	.word	0x000000ff
        /*068c*/ 	.word	0x00000000
        /*0690*/ 	.short	0x0101
        /*0692*/ 	.byte	0x04
	.zero		1


	//   ....[90]....
        /*0694*/ 	.word	0x00006ca0
        /*0698*/ 	.word	0x00000000
        /*069c*/ 	.word	0x000000a0
        /*06a0*/ 	.short	0x010a
        /*06a2*/ 	.byte	0xff
	.zero		1


	//   ....[91]....
        /*06a4*/ 	.word	0x00006da0
        /*06a8*/ 	.word	0x0000006c
        /*06ac*/ 	.word	0x000000f0
        /*06b0*/ 	.short	0x010a
        /*06b2*/ 	.byte	0xff
	.zero		1


	//   ....[92]....
        /*06b4*/ 	.word	0x00006fc0
        /*06b8*/ 	.word	0x00000000
        /*06bc*/ 	.word	0x000000a0
        /*06c0*/ 	.short	0x010a
        /*06c2*/ 	.byte	0xff
	.zero		1


	//   ....[93]....
        /*06c4*/ 	.word	0x000070f0
        /*06c8*/ 	.word	0x0000006c
        /*06cc*/ 	.word	0x000000f0
        /*06d0*/ 	.short	0x010a
        /*06d2*/ 	.byte	0xff
	.zero		1


	//   ....[94]....
        /*06d4*/ 	.word	0x00007c40
        /*06d8*/ 	.word	0x00000000
        /*06dc*/ 	.word	0x00000000
        /*06e0*/ 	.short	0x0101
        /*06e2*/ 	.byte	0xff
	.zero		1


	//   ....[95]....
        /*06e4*/ 	.word	0x00007c50
        /*06e8*/ 	.word	0x00000003
        /*06ec*/ 	.word	0x000000a0
        /*06f0*/ 	.short	0x010a
        /*06f2*/ 	.byte	0xff
	.zero		1


	//   ....[96]....
        /*06f4*/ 	.word	0x00007d20
        /*06f8*/ 	.word	0x00000003
        /*06fc*/ 	.word	0x000000a0
        /*0700*/ 	.short	0x010a
        /*0702*/ 	.byte	0xff
	.zero		1


	//   ....[97]....
        /*0704*/ 	.word	0x00007ff0
        /*0708*/ 	.word	0x0000006c
        /*070c*/ 	.word	0x00000000
        /*0710*/ 	.short	0x0101
        /*0712*/ 	.byte	0xff
	.zero		1


	//   ....[98]....
        /*0714*/ 	.word	0x000089e0
        /*0718*/ 	.word	0x00000002
        /*071c*/ 	.word	0x00000000
        /*0720*/ 	.short	0x0101
        /*0722*/ 	.byte	0xff
	.zero		1


	//   ....[99]....
        /*0724*/ 	.word	0x00008c70
        /*0728*/ 	.word	0x000000ff
        /*072c*/ 	.word	0x00000000
        /*0730*/ 	.short	0x0101
        /*0732*/ 	.byte	0x04
	.zero		1


	//   ....[100]....
        /*0734*/ 	.word	0x00008ca0
        /*0738*/ 	.word	0x00000000
        /*073c*/ 	.word	0x00000050
        /*0740*/ 	.short	0x010a
        /*0742*/ 	.byte	0xff
	.zero		1


	//   ....[101]....
        /*0744*/ 	.word	0x00008d00
        /*0748*/ 	.word	0x00000000
        /*074c*/ 	.word	0x00000050
        /*0750*/ 	.short	0x010a
        /*0752*/ 	.byte	0xff
	.zero		1


	//   ....[102]....
        /*0754*/ 	.word	0x00008d60
        /*0758*/ 	.word	0x00000000
        /*075c*/ 	.word	0x000000e0
        /*0760*/ 	.short	0x010a
        /*0762*/ 	.byte	0xff
	.zero		1


	//   ....[103]....
        /*0764*/ 	.word	0x00008dc0
        /*0768*/ 	.word	0x00000000
        /*076c*/ 	.word	0x00000000
        /*0770*/ 	.short	0x010a
        /*0772*/ 	.byte	0xff
	.zero		1


	//   ....[104]....
        /*0774*/ 	.word	0x00008e20
        /*0778*/ 	.word	0x00000000
        /*077c*/ 	.word	0x00000000
        /*0780*/ 	.short	0x010a
        /*0782*/ 	.byte	0xff
	.zero		1


	//   ....[105]....
        /*0784*/ 	.word	0x00008e80
        /*0788*/ 	.word	0x00000000
        /*078c*/ 	.word	0x00000000
        /*0790*/ 	.short	0x010a
        /*0792*/ 	.byte	0xff
	.zero		1


	//   ....[106]....
        /*0794*/ 	.word	0x00008ee0
        /*0798*/ 	.word	0x00000000
        /*079c*/ 	.word	0x00000000
        /*07a0*/ 	.short	0x010a
        /*07a2*/ 	.byte	0xff
	.zero		1


	//   ....[107]....
        /*07a4*/ 	.word	0x00008f40
        /*07a8*/ 	.word	0x00000000
        /*07ac*/ 	.word	0x00000000
        /*07b0*/ 	.short	0x010a
        /*07b2*/ 	.byte	0xff
	.zero		1


	//   ....[108]....
        /*07b4*/ 	.word	0x00008fa0
        /*07b8*/ 	.word	0x00000000
        /*07bc*/ 	.word	0x00000000
        /*07c0*/ 	.short	0x010a
        /*07c2*/ 	.byte	0xff
	.zero		1


	//   ....[109]....
        /*07c4*/ 	.word	0x00009000
        /*07c8*/ 	.word	0x00000000
        /*07cc*/ 	.word	0x00000000
        /*07d0*/ 	.short	0x010a
        /*07d2*/ 	.byte	0xff
	.zero		1


	//   ....[110]....
        /*07d4*/ 	.word	0x00009060
        /*07d8*/ 	.word	0x00000000
        /*07dc*/ 	.word	0x00000000
        /*07e0*/ 	.short	0x010a
        /*07e2*/ 	.byte	0xff
	.zero		1


	//   ....[111]....
        /*07e4*/ 	.word	0x000090c0
        /*07e8*/ 	.word	0x00000000
        /*07ec*/ 	.word	0x00000000
        /*07f0*/ 	.short	0x010a
        /*07f2*/ 	.byte	0xff
	.zero		1


	//   ....[112]....
        /*07f4*/ 	.word	0x00009120
        /*07f8*/ 	.word	0x00000004
        /*07fc*/ 	.word	0x000000e8
        /*0800*/ 	.short	0x010a
        /*0802*/ 	.byte	0xff
	.zero		1


	//   ....[113]....
        /*0804*/ 	.word	0x00009180
        /*0808*/ 	.word	0x00000004
        /*080c*/ 	.word	0x000000e0
        /*0810*/ 	.short	0x010a
        /*0812*/ 	.byte	0xff
	.zero		1


	//   ....[114]....
        /*0814*/ 	.word	0x000091e0
        /*0818*/ 	.word	0x00000005
        /*081c*/ 	.word	0x00000008
        /*0820*/ 	.short	0x010a
        /*0822*/ 	.byte	0xff
	.zero		1


	//   ....[115]....
        /*0824*/ 	.word	0x000092d0
        /*0828*/ 	.word	0x00000003
        /*082c*/ 	.word	0x00000008
        /*0830*/ 	.short	0x010a
        /*0832*/ 	.byte	0xff
	.zero		1


	//   ....[116]....
        /*0834*/ 	.word	0x00009330
        /*0838*/ 	.word	0x00000004
        /*083c*/ 	.word	0x000000e0
        /*0840*/ 	.short	0x010a
        /*0842*/ 	.byte	0xff
	.zero		1


	//   ....[117]....
        /*0844*/ 	.word	0x00009390
        /*0848*/ 	.word	0x00000004
        /*084c*/ 	.word	0x00000100
        /*0850*/ 	.short	0x010a
        /*0852*/ 	.byte	0xff
	.zero		1


	//   ....[118]....
        /*0854*/ 	.word	0x000093f0
        /*0858*/ 	.word	0x00000004
        /*085c*/ 	.word	0x00000000
        /*0860*/ 	.short	0x010a
        /*0862*/ 	.byte	0xff
	.zero		1


	//   ....[119]....
        /*0864*/ 	.word	0x00009450
        /*0868*/ 	.word	0x00000000
        /*086c*/ 	.word	0x00000000
        /*0870*/ 	.short	0x010a
        /*0872*/ 	.byte	0xff
	.zero		1


	//   ....[120]....
        /*0874*/ 	.word	0x000094b0
        /*0878*/ 	.word	0x00000000
        /*087c*/ 	.word	0x00000110
        /*0880*/ 	.short	0x010a
        /*0882*/ 	.byte	0xff
	.zero		1


	//   ....[121]....
        /*0884*/ 	.word	0x00009510
        /*0888*/ 	.word	0x00000000
        /*088c*/ 	.word	0x000000e0
        /*0890*/ 	.short	0x010a
        /*0892*/ 	.byte	0xff
	.zero		1


	//   ....[122]....
        /*0894*/ 	.word	0x00009570
        /*0898*/ 	.word	0x00000000
        /*089c*/ 	.word	0x000000d8
        /*08a0*/ 	.short	0x010a
        /*08a2*/ 	.byte	0xff
	.zero		1


	//   ....[123]....
        /*08a4*/ 	.word	0x000095d0
        /*08a8*/ 	.word	0x00000002
        /*08ac*/ 	.word	0x000000b8
        /*08b0*/ 	.short	0x010a
        /*08b2*/ 	.byte	0xff
	.zero		1


	//   ....[124]....
        /*08b4*/ 	.word	0x00009630
        /*08b8*/ 	.word	0x00000000
        /*08bc*/ 	.word	0x000000b8
        /*08c0*/ 	.short	0x010a
        /*08c2*/ 	.byte	0xff
	.zero		1


	//   ....[125]....
        /*08c4*/ 	.word	0x00009690
        /*08c8*/ 	.word	0x00000000
        /*08cc*/ 	.word	0x00000000
        /*08d0*/ 	.short	0x010a
        /*08d2*/ 	.byte	0xff
	.zero		1


	//   ....[126]....
        /*08d4*/ 	.word	0x000096f0
        /*08d8*/ 	.word	0x00000000
        /*08dc*/ 	.word	0x00000000
        /*08e0*/ 	.short	0x010a
        /*08e2*/ 	.byte	0xff
	.zero		1


	//   ....[127]....
        /*08e4*/ 	.word	0x00009750
        /*08e8*/ 	.word	0x00000000
        /*08ec*/ 	.word	0x000000e0
        /*08f0*/ 	.short	0x010a
        /*08f2*/ 	.byte	0xff
	.zero		1


	//   ....[128]....
        /*08f4*/ 	.word	0x000097a0
        /*08f8*/ 	.word	0x00000000
        /*08fc*/ 	.word	0x000000a0
        /*0900*/ 	.short	0x010a
        /*0902*/ 	.byte	0xff
	.zero		1


	//   ....[129]....
        /*0904*/ 	.word	0x000097f0
        /*0908*/ 	.word	0x0000006c
        /*090c*/ 	.word	0x000000f0
        /*0910*/ 	.short	0x010a
        /*0912*/ 	.byte	0xff
	.zero		1


	//   ....[130]....
        /*0914*/ 	.word	0x00009840
        /*0918*/ 	.word	0x00000003
        /*091c*/ 	.word	0x000000a0
        /*0920*/ 	.short	0x010a
        /*0922*/ 	.byte	0xff
	.zero		1


	//----- nvinfo : EIATTR_NUM_MBARRIERS
	.align		4
.L_47:
        /*0924*/ 	.byte	0x03, 0x38
        /*0926*/ 	.short	0x0023


	//----- nvinfo : EIATTR_EXIT_INSTR_OFFSETS
	.align		4
        /*0928*/ 	.byte	0x04, 0x1c
        /*092a*/ 	.short	(.L_49 - .L_48)


	//   ....[0]....
.L_48:
        /*092c*/ 	.word	0x00003420


	//   ....[1]....
        /*0930*/ 	.word	0x000036d0


	//   ....[2]....
        /*0934*/ 	.word	0x00003730


	//   ....[3]....
        /*0938*/ 	.word	0x000049e0


	//   ....[4]....
        /*093c*/ 	.word	0x00005bf0


	//   ....[5]....
        /*0940*/ 	.word	0x00005c30


	//   ....[6]....
        /*0944*/ 	.word	0x00008b50


	//   ....[7]....
        /*0948*/ 	.word	0x00008bd0


	//   ....[8]....
        /*094c*/ 	.word	0x00008c00


	//   ....[9]....
        /*0950*/ 	.word	0x00008c80


	//----- nvinfo : EIATTR_MAX_THREADS
	.align		4
.L_49:
        /*0954*/ 	.byte	0x04, 0x05
        /*0956*/ 	.short	(.L_51 - .L_50)
.L_50:
        /*0958*/ 	.word	0x00000100
        /*095c*/ 	.word	0x00000001
        /*0960*/ 	.word	0x00000001


	//----- nvinfo : EIATTR_CRS_STACK_SIZE
	.align		4
.L_51:
        /*0964*/ 	.byte	0x04, 0x1e
        /*0966*/ 	.short	(.L_53 - .L_52)
.L_52:
        /*0968*/ 	.word	0x00000000


	//----- nvinfo : EIATTR_CBANK_PARAM_SIZE
	.align		4
.L_53:
        /*096c*/ 	.byte	0x03, 0x19
        /*096e*/ 	.short	0x0900


	//----- nvinfo : EIATTR_PARAM_CBANK
	.align		4
        /*0970*/ 	.byte	0x04, 0x0a
        /*0972*/ 	.short	(.L_55 - .L_54)
	.align		4
.L_54:
        /*0974*/ 	.word	index@(.nv.constant0._ZN7cutlass13device_kernelINS_4conv6kernel13ConvUniversalINS1_16ConvProblemShapeILNS1_8OperatorE1ELi3EEENS1_10collective14CollectiveConvINS1_47MainloopSm100TmaUmmaWarpSpecializedImplicitGemmILS5_1ELi10ELi3ELi1ELi2EN4cute5tupleIJNSA_1CILi2EEENSC_ILi1EEESE_EEEEENSB_IJNSC_ILi256EEENSC_ILi64EEENSB_IJSI_EEEEEENS_6half_tESL_NSA_8TiledMMAINSA_8MMA_AtomIJNSA_26SM100_MMA_F16BF16_2x1SM_SSISL_SL_fLi256ELi64ELNSA_4UMMA5MajorE0ELSQ_1ELNSP_7ScaleInE0ELSR_0EEEEEENSA_6LayoutINSB_IJSE_SE_SE_EEENSB_IJNSC_ILi0EEESW_SW_EEEEENSB_IJNSA_10UnderscoreESZ_SZ_EEEEENS7_6detail27Sm100ImplicitGemmTileTraitsINSA_25SM100_TMA_2SM_LOAD_IM2COLENSA_14ComposedLayoutINSA_7SwizzleILi3ELi4ELi3EEENSA_18smem_ptr_flag_bitsILi16EEENSU_INSB_IJNSC_ILi8EEESI_EEENSB_IJSI_SE_EEEEEEEvEENS13_INSA_18SM100_TMA_2SM_LOADENS15_INS16_ILi2ELi4ELi3EEES19_NSU_INSB_IJNSC_ILi32EEES1A_EEENSB_IJSE_S1I_EEEEEEEvEEEENS_8epilogue10collective18CollectiveEpilogueINS1P_23Sm100TmaWarpSpecializedILi3ELi2ELi32ELb1ELb0EEEJNSB_IJNSC_ILi128EEESI_SJ_EEENSB_IJNSU_IS1U_SE_EENSU_IS1I_SE_EEEEESL_NSB_IJNSB_IJllllEEESE_SW_EEESL_S20_NS1P_6fusion15FusionCallbacksIS1T_NS21_17LinearCombinationISL_fSL_fLNS_15FloatRoundStyleE2EEES1V_S1Y_JEEENSA_5SM1004TMEM4LOAD26SM100_TMEM_LOAD_32dp32b32xENSA_20SM90_TMA_LOAD_IM2COLENS15_IS1H_S19_NSU_INSB_IJS1A_S1I_EEENSB_IJS1I_SE_EEEEEEENSA_39AutoVectorizingCopyWithAssumedAlignmentILi128EEENSA_21SM90_TMA_STORE_IM2COLES2F_S2H_S2H_EEEvvEEEEvNT_6ParamsE)
        /*0978*/ 	.short	0x0380
        /*097a*/ 	.short	0x0900


	//----- nvinfo : EIATTR_SW_WAR
	.align		4
.L_55:
        /*097c*/ 	.byte	0x04, 0x36
        /*097e*/ 	.short	(.L_57 - .L_56)
.L_56:
        /*0980*/ 	.word	0x00000008
.L_57:


//--------------------- .nv.callgraph             --------------------------
	.section	.nv.callgraph,"",@"SHT_CUDA_CALLGRAPH"
	.align	4
	.sectionentsize	8
	.align		4
        /*0000*/ 	.word	0x00000000
	.align		4
        /*0004*/ 	.word	0xffffffff
	.align		4
        /*0008*/ 	.word	index@(_ZN7cutlass13device_kernelINS_4conv6kernel13ConvUniversalINS1_16ConvProblemShapeILNS1_8OperatorE1ELi3EEENS1_10collective14CollectiveConvINS1_47MainloopSm100TmaUmmaWarpSpecializedImplicitGemmILS5_1ELi10ELi3ELi1ELi2EN4cute5tupleIJNSA_1CILi2EEENSC_ILi1EEESE_EEEEENSB_IJNSC_ILi256EEENSC_ILi64EEENSB_IJSI_EEEEEENS_6half_tESL_NSA_8TiledMMAINSA_8MMA_AtomIJNSA_26SM100_MMA_F16BF16_2x1SM_SSISL_SL_fLi256ELi64ELNSA_4UMMA5MajorE0ELSQ_1ELNSP_7ScaleInE0ELSR_0EEEEEENSA_6LayoutINSB_IJSE_SE_SE_EEENSB_IJNSC_ILi0EEESW_SW_EEEEENSB_IJNSA_10UnderscoreESZ_SZ_EEEEENS7_6detail27Sm100ImplicitGemmTileTraitsINSA_25SM100_TMA_2SM_LOAD_IM2COLENSA_14ComposedLayoutINSA_7SwizzleILi3ELi4ELi3EEENSA_18smem_ptr_flag_bitsILi16EEENSU_INSB_IJNSC_ILi8EEESI_EEENSB_IJSI_SE_EEEEEEEvEENS13_INSA_18SM100_TMA_2SM_LOADENS15_INS16_ILi2ELi4ELi3EEES19_NSU_INSB_IJNSC_ILi32EEES1A_EEENSB_IJSE_S1I_EEEEEEEvEEEENS_8epilogue10collective18CollectiveEpilogueINS1P_23Sm100TmaWarpSpecializedILi3ELi2ELi32ELb1ELb0EEEJNSB_IJNSC_ILi128EEESI_SJ_EEENSB_IJNSU_IS1U_SE_EENSU_IS1I_SE_EEEEESL_NSB_IJNSB_IJllllEEESE_SW_EEESL_S20_NS1P_6fusion15FusionCallbacksIS1T_NS21_17LinearCombinationISL_fSL_fLNS_15FloatRoundStyleE2EEES1V_S1Y_JEEENSA_5SM1004TMEM4LOAD26SM100_TMEM_LOAD_32dp32b32xENSA_20SM90_TMA_LOAD_IM2COLENS15_IS1H_S19_NSU_INSB_IJS1A_S1I_EEENSB_IJS1I_SE_EEEEEEENSA_39AutoVectorizingCopyWithAssumedAlignmentILi128EEENSA_21SM90_TMA_STORE_IM2COLES2F_S2H_S2H_EEEvvEEEEvNT_6ParamsE)
	.align		4
        /*000c*/ 	.word	index@(__assertfail)
	.align		4
        /*0010*/ 	.word	0x00000000
	.align		4
        /*0014*/ 	.word	0xfffffffe
	.align		4
        /*0018*/ 	.word	0x00000000
	.align		4
        /*001c*/ 	.word	0xfffffffd
	.align		4
        /*0020*/ 	.word	0x00000000
	.align		4
        /*0024*/ 	.word	0xfffffffc


//--------------------- .nv.constant4             --------------------------
	.section	.nv.constant4,"a",@progbits
	.align	8
	.align		8
.nv.constant4:
        /*0000*/ 	.dword	__assertfail
	.align		8
        /*0008*/ 	.dword	__unnamed_1
	.align		8
        /*0010*/ 	.dword	__unnamed_2
	.align		8
        /*0018*/ 	.dword	_ZN39_INTERNAL_b51cd635_4_k_cu_43567812_31364cuda3std3__45__cpo5beginE
	.align		8
        /*0020*/ 	.dword	_ZN39_INTERNAL_b51cd635_4_k_cu_43567812_31364cuda3std3__45__cpo3endE
	.align		8
        /*0028*/ 	.dword	_ZN39_INTERNAL_b51cd635_4_k_cu_43567812_31364cuda3std3__45__cpo6cbeginE
	.align		8
        /*0030*/ 	.dword	_ZN39_INTERNAL_b51cd635_4_k_cu_43567812_31364cuda3std3__45__cpo4cendE
	.align		8
        /*0038*/ 	.dword	_ZN39_INTERNAL_b51cd635_4_k_cu_43567812_31364cuda3std3__441_GLOBAL__N__b51cd635_4_k_cu_43567812_31366ignoreE
	.align		8
        /*0040*/ 	.dword	_ZN39_INTERNAL_b51cd635_4_k_cu_43567812_31364cuda3std3__419piecewise_constructE
	.align		8
        /*0048*/ 	.dword	_ZN39_INTERNAL_b51cd635_4_k_cu_43567812_31364cuda3std3__48in_placeE
	.align		8
        /*0050*/ 	.dword	_ZN39_INTERNAL_b51cd635_4_k_cu_43567812_31364cuda3std6ranges3__45__cpo4swapE
	.align		8
        /*0058*/ 	.dword	_ZN39_INTERNAL_b51cd635_4_k_cu_43567812_31364cuda3std6ranges3__45__cpo9iter_moveE
	.align		8
        /*0060*/ 	.dword	_ZN39_INTERNAL_b51cd635_4_k_cu_43567812_31364cute7productE
	.align		8
        /*0068*/ 	.dword	_ZN39_INTERNAL_b51cd635_4_k_cu_43567812_31364cute1_E
	.align		8
        /*0070*/ 	.dword	$str$27
	.align		8
        /*0078*/ 	.dword	$str$28
	.align		8
        /*0080*/ 	.dword	$str$29
	.align		8
        /*0088*/ 	.dword	$str$30


//--------------------- .text._ZN7cutlass13device_kernelINS_4conv6kernel13ConvUniversalINS1_16ConvProblemShapeILNS1_8OperatorE1ELi3EEENS1_10collective14CollectiveConvINS1_47MainloopSm100TmaUmmaWarpSpecializedImplicitGemmILS5_1ELi10ELi3ELi1ELi2EN4cute5tupleIJNSA_1CILi2EEENSC_ILi1EEESE_EEEEENSB_IJNSC_ILi256EEENSC_ILi64EEENSB_IJSI_EEEEEENS_6half_tESL_NSA_8TiledMMAINSA_8MMA_AtomIJNSA_26SM100_MMA_F16BF16_2x1SM_SSISL_SL_fLi256ELi64ELNSA_4UMMA5MajorE0ELSQ_1ELNSP_7ScaleInE0ELSR_0EEEEEENSA_6LayoutINSB_IJSE_SE_SE_EEENSB_IJNSC_ILi0EEESW_SW_EEEEENSB_IJNSA_10UnderscoreESZ_SZ_EEEEENS7_6detail27Sm100ImplicitGemmTileTraitsINSA_25SM100_TMA_2SM_LOAD_IM2COLENSA_14ComposedLayoutINSA_7SwizzleILi3ELi4ELi3EEENSA_18smem_ptr_flag_bitsILi16EEENSU_INSB_IJNSC_ILi8EEESI_EEENSB_IJSI_SE_EEEEEEEvEENS13_INSA_18SM100_TMA_2SM_LOADENS15_INS16_ILi2ELi4ELi3EEES19_NSU_INSB_IJNSC_ILi32EEES1A_EEENSB_IJSE_S1I_EEEEEEEvEEEENS_8epilogue10collective18CollectiveEpilogueINS1P_23Sm100TmaWarpSpecializedILi3ELi2ELi32ELb1ELb0EEEJNSB_IJNSC_ILi128EEESI_SJ_EEENSB_IJNSU_IS1U_SE_EENSU_IS1I_SE_EEEEESL_NSB_IJNSB_IJllllEEESE_SW_EEESL_S20_NS1P_6fusion15FusionCallbacksIS1T_NS21_17LinearCombinationISL_fSL_fLNS_15FloatRoundStyleE2EEES1V_S1Y_JEEENSA_5SM1004TMEM4LOAD26SM100_TMEM_LOAD_32dp32b32xENSA_20SM90_TMA_LOAD_IM2COLENS15_IS1H_S19_NSU_INSB_IJS1A_S1I_EEENSB_IJS1I_SE_EEEEEEENSA_39AutoVectorizingCopyWithAssumedAlignmentILi128EEENSA_21SM90_TMA_STORE_IM2COLES2F_S2H_S2H_EEEvvEEEEvNT_6ParamsE --------------------------
	.section	.text._ZN7cutlass13device_kernelINS_4conv6kernel13ConvUniversalINS1_16ConvProblemShapeILNS1_8OperatorE1ELi3EEENS1_10collective14CollectiveConvINS1_47MainloopSm100TmaUmmaWarpSpecializedImplicitGemmILS5_1ELi10ELi3ELi1ELi2EN4cute5tupleIJNSA_1CILi2EEENSC_ILi1EEESE_EEEEENSB_IJNSC_ILi256EEENSC_ILi64EEENSB_IJSI_EEEEEENS_6half_tESL_NSA_8TiledMMAINSA_8MMA_AtomIJNSA_26SM100_MMA_F16BF16_2x1SM_SSISL_SL_fLi256ELi64ELNSA_4UMMA5MajorE0ELSQ_1ELNSP_7ScaleInE0ELSR_0EEEEEENSA_6LayoutINSB_IJSE_SE_SE_EEENSB_IJNSC_ILi0EEESW_SW_EEEEENSB_IJNSA_10UnderscoreESZ_SZ_EEEEENS7_6detail27Sm100ImplicitGemmTileTraitsINSA_25SM100_TMA_2SM_LOAD_IM2COLENSA_14ComposedLayoutINSA_7SwizzleILi3ELi4ELi3EEENSA_18smem_ptr_flag_bitsILi16EEENSU_INSB_IJNSC_ILi8EEESI_EEENSB_IJSI_SE_EEEEEEEvEENS13_INSA_18SM100_TMA_2SM_LOADENS15_INS16_ILi2ELi4ELi3EEES19_NSU_INSB_IJNSC_ILi32EEES1A_EEENSB_IJSE_S1I_EEEEEEEvEEEENS_8epilogue10collective18CollectiveEpilogueINS1P_23Sm100TmaWarpSpecializedILi3ELi2ELi32ELb1ELb0EEEJNSB_IJNSC_ILi128EEESI_SJ_EEENSB_IJNSU_IS1U_SE_EENSU_IS1I_SE_EEEEESL_NSB_IJNSB_IJllllEEESE_SW_EEESL_S20_NS1P_6fusion15FusionCallbacksIS1T_NS21_17LinearCombinationISL_fSL_fLNS_15FloatRoundStyleE2EEES1V_S1Y_JEEENSA_5SM1004TMEM4LOAD26SM100_TMEM_LOAD_32dp32b32xENSA_20SM90_TMA_LOAD_IM2COLENS15_IS1H_S19_NSU_INSB_IJS1A_S1I_EEENSB_IJS1I_SE_EEEEEEENSA_39AutoVectorizingCopyWithAssumedAlignmentILi128EEENSA_21SM90_TMA_STORE_IM2COLES2F_S2H_S2H_EEEvvEEEEvNT_6ParamsE,"ax",@progbits
	.align	128
.text._ZN7cutlass13device_kernelINS_4conv6kernel13ConvUniversalINS1_16ConvProblemShapeILNS1_8OperatorE1ELi3EEENS1_10collective14CollectiveConvINS1_47MainloopSm100TmaUmmaWarpSpecializedImplicitGemmILS5_1ELi10ELi3ELi1ELi2EN4cute5tupleIJNSA_1CILi2EEENSC_ILi1EEESE_EEEEENSB_IJNSC_ILi256EEENSC_ILi64EEENSB_IJSI_EEEEEENS_6half_tESL_NSA_8TiledMMAINSA_8MMA_AtomIJNSA_26SM100_MMA_F16BF16_2x1SM_SSISL_SL_fLi256ELi64ELNSA_4UMMA5MajorE0ELSQ_1ELNSP_7ScaleInE0ELSR_0EEEEEENSA_6LayoutINSB_IJSE_SE_SE_EEENSB_IJNSC_ILi0EEESW_SW_EEEEENSB_IJNSA_10UnderscoreESZ_SZ_EEEEENS7_6detail27Sm100ImplicitGemmTileTraitsINSA_25SM100_TMA_2SM_LOAD_IM2COLENSA_14ComposedLayoutINSA_7SwizzleILi3ELi4ELi3EEENSA_18smem_ptr_flag_bitsILi16EEENSU_INSB_IJNSC_ILi8EEESI_EEENSB_IJSI_SE_EEEEEEEvEENS13_INSA_18SM100_TMA_2SM_LOADENS15_INS16_ILi2ELi4ELi3EEES19_NSU_INSB_IJNSC_ILi32EEES1A_EEENSB_IJSE_S1I_EEEEEEEvEEEENS_8epilogue10collective18CollectiveEpilogueINS1P_23Sm100TmaWarpSpecializedILi3ELi2ELi32ELb1ELb0EEEJNSB_IJNSC_ILi128EEESI_SJ_EEENSB_IJNSU_IS1U_SE_EENSU_IS1I_SE_EEEEESL_NSB_IJNSB_IJllllEEESE_SW_EEESL_S20_NS1P_6fusion15FusionCallbacksIS1T_NS21_17LinearCombinationISL_fSL_fLNS_15FloatRoundStyleE2EEES1V_S1Y_JEEENSA_5SM1004TMEM4LOAD26SM100_TMEM_LOAD_32dp32b32xENSA_20SM90_TMA_LOAD_IM2COLENS15_IS1H_S19_NSU_INSB_IJS1A_S1I_EEENSB_IJS1I_SE_EEEEEEENSA_39AutoVectorizingCopyWithAssumedAlignmentILi128EEENSA_21SM90_TMA_STORE_IM2COLES2F_S2H_S2H_EEEvvEEEEvNT_6ParamsE:
        .type           _ZN7cutlass13device_kernelINS_4conv6kernel13ConvUniversalINS1_16ConvProblemShapeILNS1_8OperatorE1ELi3EEENS1_10collective14CollectiveConvINS1_47MainloopSm100TmaUmmaWarpSpecializedImplicitGemmILS5_1ELi10ELi3ELi1ELi2EN4cute5tupleIJNSA_1CILi2EEENSC_ILi1EEESE_EEEEENSB_IJNSC_ILi256EEENSC_ILi64EEENSB_IJSI_EEEEEENS_6half_tESL_NSA_8TiledMMAINSA_8MMA_AtomIJNSA_26SM100_MMA_F16BF16_2x1SM_SSISL_SL_fLi256ELi64ELNSA_4UMMA5MajorE0ELSQ_1ELNSP_7ScaleInE0ELSR_0EEEEEENSA_6LayoutINSB_IJSE_SE_SE_EEENSB_IJNSC_ILi0EEESW_SW_EEEEENSB_IJNSA_10UnderscoreESZ_SZ_EEEEENS7_6detail27Sm100ImplicitGemmTileTraitsINSA_25SM100_TMA_2SM_LOAD_IM2COLENSA_14ComposedLayoutINSA_7SwizzleILi3ELi4ELi3EEENSA_18smem_ptr_flag_bitsILi16EEENSU_INSB_IJNSC_ILi8EEESI_EEENSB_IJSI_SE_EEEEEEEvEENS13_INSA_18SM100_TMA_2SM_LOADENS15_INS16_ILi2ELi4ELi3EEES19_NSU_INSB_IJNSC_ILi32EEES1A_EEENSB_IJSE_S1I_EEEEEEEvEEEENS_8epilogue10collective18CollectiveEpilogueINS1P_23Sm100TmaWarpSpecializedILi3ELi2ELi32ELb1ELb0EEEJNSB_IJNSC_ILi128EEESI_SJ_EEENSB_IJNSU_IS1U_SE_EENSU_IS1I_SE_EEEEESL_NSB_IJNSB_IJllllEEESE_SW_EEESL_S20_NS1P_6fusion15FusionCallbacksIS1T_NS21_17LinearCombinationISL_fSL_fLNS_15FloatRoundStyleE2EEES1V_S1Y_JEEENSA_5SM1004TMEM4LOAD26SM100_TMEM_LOAD_32dp32b32xENSA_20SM90_TMA_LOAD_IM2COLENS15_IS1H_S19_NSU_INSB_IJS1A_S1I_EEENSB_IJS1I_SE_EEEEEEENSA_39AutoVectorizingCopyWithAssumedAlignmentILi128EEENSA_21SM90_TMA_STORE_IM2COLES2F_S2H_S2H_EEEvvEEEEvNT_6ParamsE,@function
        .size           _ZN7cutlass13device_kernelINS_4conv6kernel13ConvUniversalINS1_16ConvProblemShapeILNS1_8OperatorE1ELi3EEENS1_10collective14CollectiveConvINS1_47MainloopSm100TmaUmmaWarpSpecializedImplicitGemmILS5_1ELi10ELi3ELi1ELi2EN4cute5tupleIJNSA_1CILi2EEENSC_ILi1EEESE_EEEEENSB_IJNSC_ILi256EEENSC_ILi64EEENSB_IJSI_EEEEEENS_6half_tESL_NSA_8TiledMMAINSA_8MMA_AtomIJNSA_26SM100_MMA_F16BF16_2x1SM_SSISL_SL_fLi256ELi64ELNSA_4UMMA5MajorE0ELSQ_1ELNSP_7ScaleInE0ELSR_0EEEEEENSA_6LayoutINSB_IJSE_SE_SE_EEENSB_IJNSC_ILi0EEESW_SW_EEEEENSB_IJNSA_10UnderscoreESZ_SZ_EEEEENS7_6detail27Sm100ImplicitGemmTileTraitsINSA_25SM100_TMA_2SM_LOAD_IM2COLENSA_14ComposedLayoutINSA_7SwizzleILi3ELi4ELi3EEENSA_18smem_ptr_flag_bitsILi16EEENSU_INSB_IJNSC_ILi8EEESI_EEENSB_IJSI_SE_EEEEEEEvEENS13_INSA_18SM100_TMA_2SM_LOADENS15_INS16_ILi2ELi4ELi3EEES19_NSU_INSB_IJNSC_ILi32EEES1A_EEENSB_IJSE_S1I_EEEEEEEvEEEENS_8epilogue10collective18CollectiveEpilogueINS1P_23Sm100TmaWarpSpecializedILi3ELi2ELi32ELb1ELb0EEEJNSB_IJNSC_ILi128EEESI_SJ_EEENSB_IJNSU_IS1U_SE_EENSU_IS1I_SE_EEEEESL_NSB_IJNSB_IJllllEEESE_SW_EEESL_S20_NS1P_6fusion15FusionCallbacksIS1T_NS21_17LinearCombinationISL_fSL_fLNS_15FloatRoundStyleE2EEES1V_S1Y_JEEENSA_5SM1004TMEM4LOAD26SM100_TMEM_LOAD_32dp32b32xENSA_20SM90_TMA_LOAD_IM2COLENS15_IS1H_S19_NSU_INSB_IJS1A_S1I_EEENSB_IJS1I_SE_EEEEEEENSA_39AutoVectorizingCopyWithAssumedAlignmentILi128EEENSA_21SM90_TMA_STORE_IM2COLES2F_S2H_S2H_EEEvvEEEEvNT_6ParamsE,(.L_x_184 - _ZN7cutlass13device_kernelINS_4conv6kernel13ConvUniversalINS1_16ConvProblemShapeILNS1_8OperatorE1ELi3EEENS1_10collective14CollectiveConvINS1_47MainloopSm100TmaUmmaWarpSpecializedImplicitGemmILS5_1ELi10ELi3ELi1ELi2EN4cute5tupleIJNSA_1CILi2EEENSC_ILi1EEESE_EEEEENSB_IJNSC_ILi256EEENSC_ILi64EEENSB_IJSI_EEEEEENS_6half_tESL_NSA_8TiledMMAINSA_8MMA_AtomIJNSA_26SM100_MMA_F16BF16_2x1SM_SSISL_SL_fLi256ELi64ELNSA_4UMMA5MajorE0ELSQ_1ELNSP_7ScaleInE0ELSR_0EEEEEENSA_6LayoutINSB_IJSE_SE_SE_EEENSB_IJNSC_ILi0EEESW_SW_EEEEENSB_IJNSA_10UnderscoreESZ_SZ_EEEEENS7_6detail27Sm100ImplicitGemmTileTraitsINSA_25SM100_TMA_2SM_LOAD_IM2COLENSA_14ComposedLayoutINSA_7SwizzleILi3ELi4ELi3EEENSA_18smem_ptr_flag_bitsILi16EEENSU_INSB_IJNSC_ILi8EEESI_EEENSB_IJSI_SE_EEEEEEEvEENS13_INSA_18SM100_TMA_2SM_LOADENS15_INS16_ILi2ELi4ELi3EEES19_NSU_INSB_IJNSC_ILi32EEES1A_EEENSB_IJSE_S1I_EEEEEEEvEEEENS_8epilogue10collective18CollectiveEpilogueINS1P_23Sm100TmaWarpSpecializedILi3ELi2ELi32ELb1ELb0EEEJNSB_IJNSC_ILi128EEESI_SJ_EEENSB_IJNSU_IS1U_SE_EENSU_IS1I_SE_EEEEESL_NSB_IJNSB_IJllllEEESE_SW_EEESL_S20_NS1P_6fusion15FusionCallbacksIS1T_NS21_17LinearCombinationISL_fSL_fLNS_15FloatRoundStyleE2EEES1V_S1Y_JEEENSA_5SM1004TMEM4LOAD26SM100_TMEM_LOAD_32dp32b32xENSA_20SM90_TMA_LOAD_IM2COLENS15_IS1H_S19_NSU_INSB_IJS1A_S1I_EEENSB_IJS1I_SE_EEEEEEENSA_39AutoVectorizingCopyWithAssumedAlignmentILi128EEENSA_21SM90_TMA_STORE_IM2COLES2F_S2H_S2H_EEEvvEEEEvNT_6ParamsE)
        .other          _ZN7cutlass13device_kernelINS_4conv6kernel13ConvUniversalINS1_16ConvProblemShapeILNS1_8OperatorE1ELi3EEENS1_10collective14CollectiveConvINS1_47MainloopSm100TmaUmmaWarpSpecializedImplicitGemmILS5_1ELi10ELi3ELi1ELi2EN4cute5tupleIJNSA_1CILi2EEENSC_ILi1EEESE_EEEEENSB_IJNSC_ILi256EEENSC_ILi64EEENSB_IJSI_EEEEEENS_6half_tESL_NSA_8TiledMMAINSA_8MMA_AtomIJNSA_26SM100_MMA_F16BF16_2x1SM_SSISL_SL_fLi256ELi64ELNSA_4UMMA5MajorE0ELSQ_1ELNSP_7ScaleInE0ELSR_0EEEEEENSA_6LayoutINSB_IJSE_SE_SE_EEENSB_IJNSC_ILi0EEESW_SW_EEEEENSB_IJNSA_10UnderscoreESZ_SZ_EEEEENS7_6detail27Sm100ImplicitGemmTileTraitsINSA_25SM100_TMA_2SM_LOAD_IM2COLENSA_14ComposedLayoutINSA_7SwizzleILi3ELi4ELi3EEENSA_18smem_ptr_flag_bitsILi16EEENSU_INSB_IJNSC_ILi8EEESI_EEENSB_IJSI_SE_EEEEEEEvEENS13_INSA_18SM100_TMA_2SM_LOADENS15_INS16_ILi2ELi4ELi3EEES19_NSU_INSB_IJNSC_ILi32EEES1A_EEENSB_IJSE_S1I_EEEEEEEvEEEENS_8epilogue10collective18CollectiveEpilogueINS1P_23Sm100TmaWarpSpecializedILi3ELi2ELi32ELb1ELb0EEEJNSB_IJNSC_ILi128EEESI_SJ_EEENSB_IJNSU_IS1U_SE_EENSU_IS1I_SE_EEEEESL_NSB_IJNSB_IJllllEEESE_SW_EEESL_S20_NS1P_6fusion15FusionCallbacksIS1T_NS21_17LinearCombinationISL_fSL_fLNS_15FloatRoundStyleE2EEES1V_S1Y_JEEENSA_5SM1004TMEM4LOAD26SM100_TMEM_LOAD_32dp32b32xENSA_20SM90_TMA_LOAD_IM2COLENS15_IS1H_S19_NSU_INSB_IJS1A_S1I_EEENSB_IJS1I_SE_EEEEEEENSA_39AutoVectorizingCopyWithAssumedAlignmentILi128EEENSA_21SM90_TMA_STORE_IM2COLES2F_S2H_S2H_EEEvvEEEEvNT_6ParamsE,@"STO_CUDA_ENTRY STV_DEFAULT"
_ZN7cutlass13device_kernelINS_4conv6kernel13ConvUniversalINS1_16ConvProblemShapeILNS1_8OperatorE1ELi3EEENS1_10collective14CollectiveConvINS1_47MainloopSm100TmaUmmaWarpSpecializedImplicitGemmILS5_1ELi10ELi3ELi1ELi2EN4cute5tupleIJNSA_1CILi2EEENSC_ILi1EEESE_EEEEENSB_IJNSC_ILi256EEENSC_ILi64EEENSB_IJSI_EEEEEENS_6half_tESL_NSA_8TiledMMAINSA_8MMA_AtomIJNSA_26SM100_MMA_F16BF16_2x1SM_SSISL_SL_fLi256ELi64ELNSA_4UMMA5MajorE0ELSQ_1ELNSP_7ScaleInE0ELSR_0EEEEEENSA_6LayoutINSB_IJSE_SE_SE_EEENSB_IJNSC_ILi0EEESW_SW_EEEEENSB_IJNSA_10UnderscoreESZ_SZ_EEEEENS7_6detail27Sm100ImplicitGemmTileTraitsINSA_25SM100_TMA_2SM_LOAD_IM2COLENSA_14ComposedLayoutINSA_7SwizzleILi3ELi4ELi3EEENSA_18smem_ptr_flag_bitsILi16EEENSU_INSB_IJNSC_ILi8EEESI_EEENSB_IJSI_SE_EEEEEEEvEENS13_INSA_18SM100_TMA_2SM_LOADENS15_INS16_ILi2ELi4ELi3EEES19_NSU_INSB_IJNSC_ILi32EEES1A_EEENSB_IJSE_S1I_EEEEEEEvEEEENS_8epilogue10collective18CollectiveEpilogueINS1P_23Sm100TmaWarpSpecializedILi3ELi2ELi32ELb1ELb0EEEJNSB_IJNSC_ILi128EEESI_SJ_EEENSB_IJNSU_IS1U_SE_EENSU_IS1I_SE_EEEEESL_NSB_IJNSB_IJllllEEESE_SW_EEESL_S20_NS1P_6fusion15FusionCallbacksIS1T_NS21_17LinearCombinationISL_fSL_fLNS_15FloatRoundStyleE2EEES1V_S1Y_JEEENSA_5SM1004TMEM4LOAD26SM100_TMEM_LOAD_32dp32b32xENSA_20SM90_TMA_LOAD_IM2COLENS15_IS1H_S19_NSU_INSB_IJS1A_S1I_EEENSB_IJS1I_SE_EEEEEEENSA_39AutoVectorizingCopyWithAssumedAlignmentILi128EEENSA_21SM90_TMA_STORE_IM2COLES2F_S2H_S2H_EEEvvEEEEvNT_6ParamsE:
[----:B------:R-:W1:Y:S01]  /*0000*/  LDC R1, c[0x0][0x37c] ;  /* 0x0000df00ff017b82 */ /* 0x000e620000000800 */
[----:B------:R-:W2:Y:S01]  /*0010*/  S2R R95, SR_TID.X ;  /* 0x00000000005f7919 */ /* 0x000ea20000002100 */
[----:B------:R-:W3:Y:S06]  /*0020*/  LDCU.64 UR8, c[0x0][0x990] ;  /* 0x00013200ff0877ac */ /* 0x000eec0008000a00 */
[----:B------:R-:W4:Y:S01]  /*0030*/  S2UR UR4, SR_CgaCtaId ;  /* 0x00000000000479c3 */ /* 0x000f220000008800 */
[----:B-1----:R-:W-:Y:S01]  /*0040*/  VIADD R1, R1, 0xfffffff8 ;  /* 0xfffffff801017836 */ /* 0x002fe20000000000 */
[----:B------:R-:W-:-:S02]  /*0050*/  PRMT R87, RZ, 0x7610, R87 ;  /* 0x00007610ff577816 */ /* 0x000fc40000000057 */
[----:B------:R-:W-:Y:S02]  /*0060*/  ELECT P1, URZ, PT ;  /* 0x0000000000ff782f */ /* 0x000fe40003820000 */
[----:B------:R-:W-:Y:S01]  /*0070*/  R2UR UR49, R1 ;  /* 0x00000000013172ca */ /* 0x000fe200000e0000 */
[----:B---3--:R-:W-:-:S04]  /*0080*/  UISETP.NE.U32.AND UP0, UPT, UR8, URZ, UPT ;  /* 0x000000ff0800728c */ /* 0x008fc8000bf05070 */
[----:B------:R-:W-:Y:S02]  /*0090*/  UISETP.NE.AND.EX UP0, UPT, UR9, URZ, UPT, UP0 ;  /* 0x000000ff0900728c */ /* 0x000fe4000bf05300 */
[----:B----4-:R-:W-:Y:S02]  /*00a0*/  ULOP3.LUT UR40, UR4, 0x1, URZ, 0xc0, !UPT ;  /* 0x0000000104287892 */ /* 0x010fe4000f8ec0ff */
[----:B------:R-:W-:Y:S01]  /*00b0*/  ULOP3.LUT UR37, UR4, 0x1, URZ, 0x3c, !UPT ;  /* 0x0000000104257892 */ /* 0x000fe2000f8e3cff */
[----:B--2---:R-:W-:-:S05]  /*00c0*/  SHF.R.U32.HI R88, RZ, 0x5, R95 ;  /* 0x00000005ff587819 */ /* 0x004fca000001165f */
[----:B------:R-:W1:Y:S02]  /*00d0*/  SHFL.IDX PT, R0, R88, RZ, 0x1f ;  /* 0x00001fff58007589 */ /* 0x000e6400000e0000 */
[----:B-1----:R-:W-:Y:S01]  /*00e0*/  R2UR UR18, R0 ;  /* 0x00000000001272ca */ /* 0x002fe200000e0000 */
[----:B------:R-:W-:-:S14]  /*00f0*/  BRA.U UP0, `(.L_x_0) ;  /* 0x0000000100307547 */ /* 0x000fdc000b800000 */
[----:B------:R-:W1:Y:S02]  /*0100*/  LDCU.64 UR4, c[0x0][0x988] ;  /* 0x00013100ff0477ac */ /* 0x000e640008000a00 */
[----:B-1----:R-:W-:-:S04]  /*0110*/  UISETP.NE.U32.AND UP0, UPT, UR4, URZ, UPT ;  /* 0x000000ff0400728c */ /* 0x002fc8000bf05070 */
[----:B------:R-:W-:-:S09]  /*0120*/  UISETP.NE.AND.EX UP0, UPT, UR5, URZ, UPT, UP0 ;  /* 0x000000ff0500728c */ /* 0x000fd2000bf05300 */
[----:B------:R-:W-:Y:S05]  /*0130*/  BRA.U !UP0, `(.L_x_1) ;  /* 0x0000000108147547 */ /* 0x000fea000b800000 */
[----:B------:R-:W1:Y:S01]  /*0140*/  LDC.64 R2, c[0x0][0x988] ;  /* 0x00026200ff027b82 */ /* 0x000e620000000a00 */
[----:B------:R-:W1:Y:S02]  /*0150*/  LDCU.64 UR4, c[0x0][0x358] ;  /* 0x00006b00ff0477ac */ /* 0x000e640008000a00 */
[----:B-1----:R1:W5:Y:S01]  /*0160*/  LDG.E R41, desc[UR4][R2.64] ;  /* 0x0000000402297981 */ /* 0x002362000c1e1900 */
[----:B------:R-:W-:Y:S01]  /*0170*/  HFMA2 R87, -RZ, RZ, 0, 5.9604644775390625e-08 ;  /* 0x00000001ff577431 */ /* 0x000fe200000001ff */
[----:B------:R-:W-:Y:S05]  /*0180*/  BRA `(.L_x_0) ;  /* 0x00000000000c7947 */ /* 0x000fea0003800000 */
.L_x_1:
[----:B------:R-:W1:Y:S01]  /*0190*/  LDCU UR4, c[0x0][0x980] ;  /* 0x00013000ff0477ac */ /* 0x000e620008000800 */
[----:B------:R-:W-:Y:S01]  /*01a0*/  HFMA2 R87, -RZ, RZ, 0, 5.9604644775390625e-08 ;  /* 0x00000001ff577431 */ /* 0x000fe200000001ff */
[----:B-1----:R-:W-:-:S07]  /*01b0*/  MOV R41, UR4 ;  /* 0x0000000400297c02 */ /* 0x002fce0008000f00 */
.L_x_0:
[----:B------:R-:W2:Y:S02]  /*01c0*/  LDCU.64 UR4, c[0x0][0x9b0] ;  /* 0x00013600ff0477ac */ /* 0x000ea40008000a00 */
[----:B--2---:R-:W-:-:S04]  /*01d0*/  UISETP.NE.U32.AND UP0, UPT, UR4, URZ, UPT ;  /* 0x000000ff0400728c */ /* 0x004fc8000bf05070 */
[----:B------:R-:W-:-:S09]  /*01e0*/  UISETP.NE.AND.EX UP0, UPT, UR5, URZ, UPT, UP0 ;  /* 0x000000ff0500728c */ /* 0x000fd2000bf05300 */
[----:B------:R-:W-:Y:S05]  /*01f0*/  BRA.U UP0, `(.L_x_2) ;  /* 0x0000000100287547 */ /* 0x000fea000b800000 */
[----:B------:R-:W2:Y:S02]  /*0200*/  LDCU.64 UR4, c[0x0][0x9a8] ;  /* 0x00013500ff0477ac */ /* 0x000ea40008000a00 */
[----:B--2---:R-:W-:-:S04]  /*0210*/  UISETP.NE.U32.AND UP0, UPT, UR4, URZ, UPT ;  /* 0x000000ff0400728c */ /* 0x004fc8000bf05070 */
[----:B------:R-:W-:-:S09]  /*0220*/  UISETP.NE.AND.EX UP0, UPT, UR5, URZ, UPT, UP0 ;  /* 0x000000ff0500728c */ /* 0x000fd2000bf05300 */
[----:B------:R-:W-:Y:S05]  /*0230*/  BRA.U !UP0, `(.L_x_3) ;  /* 0x0000000108107547 */ /* 0x000fea000b800000 */
[----:B------:R-:W2:Y:S01]  /*0240*/  LDC.64 R38, c[0x0][0x9a8] ;  /* 0x00026a00ff267b82 */ /* 0x000ea20000000a00 */
[----:B------:R-:W2:Y:S02]  /*0250*/  LDCU.64 UR4, c[0x0][0x358] ;  /* 0x00006b00ff0477ac */ /* 0x000ea40008000a00 */
[----:B--2---:R2:W5:Y:S01]  /*0260*/  LDG.E R38, desc[UR4][R38.64] ;  /* 0x0000000426267981 */ /* 0x004562000c1e1900 */
[----:B------:R-:W-:Y:S05]  /*0270*/  BRA `(.L_x_2) ;  /* 0x0000000000087947 */ /* 0x000fea0003800000 */
.L_x_3:
[----:B------:R-:W2:Y:S02]  /*0280*/  LDCU UR4, c[0x0][0x9a0] ;  /* 0x00013400ff0477ac */ /* 0x000ea40008000800 */
[----:B--2---:R-:W-:Y:S02]  /*0290*/  MOV R38, UR4 ;  /* 0x0000000400267c02 */ /* 0x004fe40008000f00 */
.L_x_2:
[----:B------:R-:W-:Y:S01]  /*02a0*/  IMAD.U32 R0, RZ, RZ, UR18 ;  /* 0x00000012ff007e24 */ /* 0x000fe2000f8e00ff */
[----:B------:R-:W-:Y:S04]  /*02b0*/  BSSY.RECONVERGENT B0, `(.L_x_4) ;  /* 0x000000c000007945 */ /* 0x000fe80003800200 */
[C---:B------:R-:W-:Y:S02]  /*02c0*/  ISETP.NE.OR P2, PT, R0.reuse, 0x1, !P1 ;  /* 0x000000010000780c */ /* 0x040fe40004f45670 */
[----:B------:R-:W-:-:S11]  /*02d0*/  ISETP.NE.OR P0, PT, R0, 0x3, !P1 ;  /* 0x000000030000780c */ /* 0x000fd60004f05670 */
[----:B------:R-:W-:Y:S05]  /*02e0*/  @P2 BRA `(.L_x_5) ;  /* 0x0000000000202947 */ /* 0x000fea0003800000 */
[----:B------:R-:W3:Y:S02]  /*02f0*/  LDCU.64 UR4, c[0x0][0x348] ;  /* 0x00006900ff0477ac */ /* 0x000ee40008000a00 */
[----:B---3--:R-:W-:Y:S02]  /*0300*/  UIADD3 UR6, UP1, UPT, UR4, 0x80, URZ ;  /* 0x0000008004067890 */ /* 0x008fe4000ff3e0ff */
[----:B------:R-:W-:Y:S02]  /*0310*/  UIADD3 UR4, UP0, UPT, UR4, 0x200, URZ ;  /* 0x0000020004047890 */ /* 0x000fe4000ff1e0ff */
[----:B------:R-:W-:Y:S02]  /*0320*/  UIADD3.X UR7, UPT, UPT, URZ, UR5, URZ, UP1, !UPT ;  /* 0x00000005ff077290 */ /* 0x000fe40008ffe4ff */
[----:B------:R-:W-:-:S07]  /*0330*/  UIADD3.X UR5, UPT, UPT, URZ, UR5, URZ, UP0, !UPT ;  /* 0x00000005ff057290 */ /* 0x000fce00087fe4ff */
[----:B------:R3:W-:Y:S02]  /*0340*/  UTMACCTL.PF [UR6] ;  /* 0x00000000060079b9 */ /* 0x0007e40008040000 */
[----:B------:R3:W-:Y:S02]  /*0350*/  UTMACCTL.PF [UR4] ;  /* 0x00000000040079b9 */ /* 0x0007e40008040000 */
[----:B---3--:R-:W-:Y:S01]  /*0360*/  NOP ;  /* 0x0000000000007918 */ /* 0x008fe20000000000 */
.L_x_5:
[----:B------:R-:W-:Y:S05]  /*0370*/  BSYNC.RECONVERGENT B0 ;  /* 0x0000000000007941 */ /* 0x000fea0003800200 */
.L_x_4:
[----:B------:R-:W-:Y:S04]  /*0380*/  BSSY.RECONVERGENT B0, `(.L_x_6) ;  /* 0x000000a000007945 */ /* 0x000fe80003800200 */
        /* <DEDUP_REMOVED lines=9> */
.L_x_7:
[----:B------:R-:W-:Y:S05]  /*0420*/  BSYNC.RECONVERGENT B0 ;  /* 0x0000000000007941 */ /* 0x000fea0003800200 */
.L_x_6:
[----:B------:R-:W3:Y:S01]  /*0430*/  LDCU.64 UR4, c[0x0][0x988] ;  /* 0x00013100ff0477ac */ /* 0x000ee20008000a00 */
[----:B------:R-:W-:Y:S02]  /*0440*/  UISETP.EQ.U32.AND UP2, UPT, UR8, URZ, UPT ;  /* 0x000000ff0800728c */ /* 0x000fe4000bf42070 */
[----:B------:R-:W-:Y:S02]  /*0450*/  UPLOP3.LUT UP3, UPT, UPT, UPT, UPT, 0x80, 0x8 ;  /* 0x000000000008789c */ /* 0x000fe40003f6f070 */
[----:B---3--:R-:W-:-:S04]  /*0460*/  UISETP.NE.U32.AND UP0, UPT, UR4, URZ, UPT ;  /* 0x000000ff0400728c */ /* 0x008fc8000bf05070 */
[----:B------:R-:W-:-:S04]  /*0470*/  UISETP.NE.AND.EX UP1, UPT, UR5, URZ, UPT, UP0 ;  /* 0x000000ff0500728c */ /* 0x000fc8000bf25300 */
[----:B------:R-:W-:-:S04]  /*0480*/  UISETP.EQ.OR.EX UP4, UPT, UR9, URZ, !UP1, UP2 ;  /* 0x000000ff0900728c */ /* 0x000fc8000cf82720 */
[----:B------:R-:W-:-:S06]  /*0490*/  UP2UR UR4, UPR, URZ, 0x10 ;  /* 0x00000010ff047883 */ /* 0x000fcc0008000000 */
[----:B------:R-:W-:Y:S01]  /*04a0*/  MOV R94, UR4 ;  /* 0x00000004005e7c02 */ /* 0x000fe20008000f00 */
[----:B------:R-:W-:Y:S06]  /*04b0*/  BRA.U !UP4, `(.L_x_8) ;  /* 0x000000010c207547 */ /* 0x000fec000b800000 */
[----:B------:R-:W-:Y:S01]  /*04c0*/  UISETP.NE.U32.AND UP2, UPT, UR8, URZ, UPT ;  /* 0x000000ff0800728c */ /* 0x000fe2000bf45070 */
[----:B-----5:R-:W-:Y:S01]  /*04d0*/  FSETP.NEU.AND P0, PT, R41, RZ, PT ;  /* 0x000000ff2900720b */ /* 0x020fe20003f0d000 */
[----:B------:R-:W-:Y:S02]  /*04e0*/  USEL UR4, URZ, 0xffffffff, UP1 ;  /* 0xffffffffff047887 */ /* 0x000fe40008800000 */
[----:B------:R-:W-:-:S10]  /*04f0*/  UISETP.NE.AND.EX UP2, UPT, UR9, URZ, UPT, UP2 ;  /* 0x000000ff0900728c */ /* 0x000fd4000bf45320 */
[----:B------:R-:W-:Y:S01]  /*0500*/  VOTEU.ANY UP0, P0 ;  /* 0x0000000000ff7886 */ /* 0x000fe20000000100 */
[----:B------:R-:W-:-:S04]  /*0510*/  @!UP2 USEL UR4, URZ, 0xffffffff, UP0 ;  /* 0xffffffffff04a887 */ /* 0x000fc80008000000 */
[----:B------:R-:W-:-:S04]  /*0520*/  ULOP3.LUT UR4, UR4, 0x1, URZ, 0xc0, !UPT ;  /* 0x0000000104047892 */ /* 0x000fc8000f8ec0ff */
[----:B------:R-:W-:-:S11]  /*0530*/  UISETP.NE.U32.AND UP3, UPT, UR4, 0x1, UPT ;  /* 0x000000010400788c */ /* 0x000fd6000bf65070 */
.L_x_8:
[----:B------:R-:W3:Y:S01]  /*0540*/  SHFL.IDX PT, R0, R88, RZ, 0x1f ;  /* 0x00001fff58007589 */ /* 0x000ee200000e0000 */
[----:B------:R-:W-:Y:S02]  /*0550*/  UISETP.NE.AND UP5, UPT, UR18, 0x2, UPT ;  /* 0x000000021200788c */ /* 0x000fe4000bfa5270 */
[----:B------:R-:W-:Y:S02]  /*0560*/  UISETP.NE.AND UP0, UPT, UR18, 0x2, UPT ;  /* 0x000000021200788c */ /* 0x000fe4000bf05270 */
[----:B------:R-:W-:Y:S02]  /*0570*/  UISETP.NE.OR UP2, UPT, UR40, URZ, UP5 ;  /* 0x000000ff2800728c */ /* 0x000fe4000af45670 */
[----:B------:R-:W-:-:S04]  /*0580*/  USEL UR38, URZ, 0x1, UP0 ;  /* 0x00000001ff267887 */ /* 0x000fc80008000000 */
[----:B------:R-:W-:Y:S02]  /*0590*/  PLOP3.LUT P3, PT, P1, PT, UP2, 0xae, 0xea ;  /* 0x0000000000ea781c */ /* 0x000fe40000f6f52e */
[----:B---3--:R-:W-:-:S13]  /*05a0*/  ISETP.NE.AND P0, PT, R0, RZ, PT ;  /* 0x000000ff0000720c */ /* 0x008fda0003f05270 */
[----:B------:R-:W-:Y:S05]  /*05b0*/  @P0 BRA `(.L_x_9) ;  /* 0x0000000000840947 */ /* 0x000fea0003800000 */
[----:B------:R-:W-:Y:S01]  /*05c0*/  ELECT P0, URZ, PT ;  /* 0x0000000000ff782f */ /* 0x000fe20003800000 */
[----:B------:R-:W-:-:S12]  /*05d0*/  BSSY.RECONVERGENT B0, `(.L_x_9) ;  /* 0x000001f000007945 */ /* 0x000fd80003800200 */
[----:B------:R-:W-:Y:S05]  /*05e0*/  @!P0 BRA `(.L_x_10) ;  /* 0x0000000000748947 */ /* 0x000fea0003800000 */
[----:B------:R-:W3:Y:S01]  /*05f0*/  S2UR UR5, SR_CgaCtaId ;  /* 0x00000000000579c3 */ /* 0x000ee20000008800 */
[----:B------:R-:W-:Y:S01]  /*0600*/  UMOV UR4, 0x400 ;  /* 0x0000040000047882 */ /* 0x000fe20000000000 */
[----:B------:R-:W-:Y:S02]  /*0610*/  UMOV UR6, 0x1 ;  /* 0x0000000100067882 */ /* 0x000fe40000000000 */
[----:B------:R-:W-:-:S04]  /*0620*/  UIADD3 UR6, UPT, UPT, -UR6, 0x100000, URZ ;  /* 0x0010000006067890 */ /* 0x000fc8000fffe1ff */
[----:B------:R-:W-:Y:S02]  /*0630*/  USHF.L.U32 UR7, UR6, 0xb, URZ ;  /* 0x0000000b06077899 */ /* 0x000fe400080006ff */
[----:B------:R-:W-:Y:S02]  /*0640*/  USHF.L.U32 UR6, UR6, 0x1, URZ ;  /* 0x0000000106067899 */ /* 0x000fe400080006ff */
[----:B---3--:R-:W-:Y:S01]  /*0650*/  ULEA UR4, UR5, UR4, 0x18 ;  /* 0x0000000405047291 */ /* 0x008fe2000f8ec0ff */
[----:B------:R-:W3:Y:S11]  /*0660*/  FENCE.VIEW.ASYNC.S ;  /* 0x00000000000073c6 */ /* 0x000ef60000000000 */
[----:B---3--:R3:W4:Y:S01]  /*0670*/  SYNCS.EXCH.64 URZ, [UR4], UR6 ;  /* 0x0000000604ff75b2 */ /* 0x0087220008000100 */
[----:B------:R3:W1:Y:S01]  /*0680*/  SYNCS.EXCH.64 URZ, [UR4+0x50], UR6 ;  /* 0x0000500604ff75b2 */ /* 0x0006620008000100 */
        /* <DEDUP_REMOVED lines=17> */
[----:B------:R3:W1:Y:S02]  /*07a0*/  SYNCS.EXCH.64 URZ, [UR4+0x98], UR6 ;  /* 0x0000980604ff75b2 */ /* 0x0006640008000100 */
[----:B---3--:R-:W-:Y:S01]  /*07b0*/  NOP ;  /* 0x0000000000007918 */ /* 0x008fe20000000000 */
.L_x_10:
[----:B------:R-:W-:Y:S05]  /*07c0*/  BSYNC.RECONVERGENT B0 ;  /* 0x0000000000007941 */ /* 0x000fea0003800200 */
.L_x_9:
[----:B------:R-:W3:Y:S01]  /*07d0*/  SHFL.IDX PT, R0, R88, RZ, 0x1f ;  /* 0x00001fff58007589 */ /* 0x000ee200000e0000 */
[----:B------:R-:W-:Y:S01]  /*07e0*/  NOP ;  /* 0x0000000000007918 */ /* 0x000fe20000000000 */
[----:B---3--:R-:W-:-:S13]  /*07f0*/  ISETP.NE.AND P0, PT, R0, 0x1, PT ;  /* 0x000000010000780c */ /* 0x008fda0003f05270 */
[----:B------:R-:W-:Y:S05]  /*0800*/  @P0 BRA `(.L_x_11) ;  /* 0x0000000000500947 */ /* 0x000fea0003800000 */
[----:B------:R-:W3:Y:S01]  /*0810*/  S2UR UR5, SR_CgaCtaId ;  /* 0x00000000000579c3 */ /* 0x000ee20000008800 */
[----:B------:R-:W-:Y:S01]  /*0820*/  UMOV UR4, 0x400 ;  /* 0x0000040000047882 */ /* 0x000fe20000000000 */
[----:B------:R-:W-:Y:S01]  /*0830*/  UMOV UR8, 0x20 ;  /* 0x0000002000087882 */ /* 0x000fe20000000000 */
[----:B------:R-:W-:Y:S01]  /*0840*/  UMOV UR6, 0x80 ;  /* 0x0000008000067882 */ /* 0x000fe20000000000 */
[----:B------:R-:W-:-:S04]  /*0850*/  UIADD3 UR8, UPT, UPT, -UR8, 0x100000, URZ ;  /* 0x0010000008087890 */ /* 0x000fc8000fffe1ff */
[----:B------:R-:W-:Y:S02]  /*0860*/  USHF.L.U32 UR9, UR8, 0xb, URZ ;  /* 0x0000000b08097899 */ /* 0x000fe400080006ff */
[----:B------:R-:W-:Y:S02]  /*0870*/  USHF.L.U32 UR8, UR8, 0x1, URZ ;  /* 0x0000000108087899 */ /* 0x000fe400080006ff */
[----:B------:R-:W-:-:S04]  /*0880*/  UIADD3 UR6, UPT, UPT, -UR6, 0x100000, URZ ;  /* 0x0010000006067890 */ /* 0x000fc8000fffe1ff */
[----:B------:R-:W-:Y:S02]  /*0890*/  USHF.L.U32 UR7, UR6, 0xb, URZ ;  /* 0x0000000b06077899 */ /* 0x000fe400080006ff */
[----:B------:R-:W-:Y:S01]  /*08a0*/  USHF.L.U32 UR6, UR6, 0x1, URZ ;  /* 0x0000000106067899 */ /* 0x000fe200080006ff */
[----:B------:R-:W-:Y:S01]  /*08b0*/  ELECT P0, URZ, PT ;  /* 0x0000000000ff782f */ /* 0x000fe20003800000 */
[----:B---3--:R-:W-:Y:S01]  /*08c0*/  ULEA UR4, UR5, UR4, 0x18 ;  /* 0x0000000405047291 */ /* 0x008fe2000f8ec0ff */
[----:B------:R-:W3:Y:S11]  /*08d0*/  FENCE.VIEW.ASYNC.S ;  /* 0x00000000000073c6 */ /* 0x000ef60000000000 */
[----:B---3--:R3:W1:Y:S01]  /*08e0*/  SYNCS.EXCH.64 URZ, [UR4+0xa0], UR8 ;  /* 0x0000a00804ff75b2 */ /* 0x0086620008000100 */
[----:B------:R3:W1:Y:S01]  /*08f0*/  SYNCS.EXCH.64 URZ, [UR4+0xb8], UR6 ;  /* 0x0000b80604ff75b2 */ /* 0x0006620008000100 */
[----:B------:R3:W1:Y:S01]  /*0900*/  SYNCS.EXCH.64 URZ, [UR4+0xa8], UR8 ;  /* 0x0000a80804ff75b2 */ /* 0x0006620008000100 */
[----:B------:R3:W1:Y:S01]  /*0910*/  SYNCS.EXCH.64 URZ, [UR4+0xc0], UR6 ;  /* 0x0000c00604ff75b2 */ /* 0x0006620008000100 */
[----:B------:R3:W1:Y:S01]  /*0920*/  SYNCS.EXCH.64 URZ, [UR4+0xb0], UR8 ;  /* 0x0000b00804ff75b2 */ /* 0x0006620008000100 */
[----:B------:R3:W1:Y:S01]  /*0930*/  SYNCS.EXCH.64 URZ, [UR4+0xc8], UR6 ;  /* 0x0000c80604ff75b2 */ /* 0x0006620008000100 */
[----:B------:R-:W-:Y:S01]  /*0940*/  NOP ;  /* 0x0000000000007918 */ /* 0x000fe20000000000 */
.L_x_11:
[----:B------:R-:W2:Y:S01]  /*0950*/  SHFL.IDX PT, R0, R88, RZ, 0x1f ;  /* 0x00001fff58007589 */ /* 0x000ea200000e0000 */
[----:B------:R-:W-:Y:S01]  /*0960*/  NOP ;  /* 0x0000000000007918 */ /* 0x000fe20000000000 */
[----:B--2---:R-:W-:-:S13]  /*0970*/  ISETP.NE.AND P0, PT, R0, 0x3, PT ;  /* 0x000000030000780c */ /* 0x004fda0003f05270 */
[----:B------:R-:W-:Y:S05]  /*0980*/  @P0 BRA `(.L_x_12) ;  /* 0x0000000000300947 */ /* 0x000fea0003800000 */
[----:B------:R-:W2:Y:S01]  /*0990*/  S2UR UR5, SR_CgaCtaId ;  /* 0x00000000000579c3 */ /* 0x000ea20000008800 */
[----:B---3--:R-:W-:Y:S01]  /*09a0*/  UMOV UR4, 0x400 ;  /* 0x0000040000047882 */ /* 0x008fe20000000000 */
[----:B------:R-:W-:Y:S01]  /*09b0*/  UMOV UR6, 0x20 ;  /* 0x0000002000067882 */ /* 0x000fe20000000000 */
[----:B------:R-:W-:Y:S01]  /*09c0*/  ELECT P0, URZ, PT ;  /* 0x0000000000ff782f */ /* 0x000fe20003800000 */
[----:B------:R-:W-:-:S04]  /*09d0*/  UIADD3 UR6, UPT, UPT, -UR6, 0x100000, URZ ;  /* 0x0010000006067890 */ /* 0x000fc8000fffe1ff */
[----:B------:R-:W-:Y:S02]  /*09e0*/  USHF.L.U32 UR7, UR6, 0xb, URZ ;  /* 0x0000000b06077899 */ /* 0x000fe400080006ff */
[----:B------:R-:W-:Y:S02]  /*09f0*/  USHF.L.U32 UR6, UR6, 0x1, URZ ;  /* 0x0000000106067899 */ /* 0x000fe400080006ff */
[----:B--2---:R-:W-:Y:S01]  /*0a00*/  ULEA UR4, UR5, UR4, 0x18 ;  /* 0x0000000405047291 */ /* 0x004fe2000f8ec0ff */
[----:B------:R-:W2:Y:S11]  /*0a10*/  FENCE.VIEW.ASYNC.S ;  /* 0x00000000000073c6 */ /* 0x000eb60000000000 */
[----:B--2---:R2:W3:Y:S01]  /*0a20*/  SYNCS.EXCH.64 URZ, [UR4+0xd0], UR6 ;  /* 0x0000d00604ff75b2 */ /* 0x0044e20008000100 */
[----:B------:R2:W1:Y:S01]  /*0a30*/  SYNCS.EXCH.64 URZ, [UR4+0xd8], UR6 ;  /* 0x0000d80604ff75b2 */ /* 0x0004620008000100 */
[----:B------:R-:W-:Y:S01]  /*0a40*/  NOP ;  /* 0x0000000000007918 */ /* 0x000fe20000000000 */
.L_x_12:
[----:B------:R-:W4:Y:S01]  /*0a50*/  SHFL.IDX PT, R0, R88, RZ, 0x1f ;  /* 0x00001fff58007589 */ /* 0x000f2200000e0000 */
[----:B------:R-:W-:Y:S01]  /*0a60*/  NOP ;  /* 0x0000000000007918 */ /* 0x000fe20000000000 */
[----:B----4-:R-:W-:-:S13]  /*0a70*/  ISETP.NE.AND P0, PT, R0, 0x4, PT ;  /* 0x000000040000780c */ /* 0x010fda0003f05270 */
[----:B------:R-:W-:Y:S05]  /*0a80*/  @P0 BRA `(.L_x_13) ;  /* 0x0000000000440947 */ /* 0x000fea0003800000 */
[----:B------:R-:W4:Y:S01]  /*0a90*/  S2UR UR5, SR_CgaCtaId ;  /* 0x00000000000579c3 */ /* 0x000f220000008800 */
[----:B--23--:R-:W-:Y:S01]  /*0aa0*/  UMOV UR4, 0x1e0 ;  /* 0x000001e000047882 */ /* 0x00cfe20000000000 */
[----:B------:R-:W-:Y:S01]  /*0ab0*/  UMOV UR6, 0x400 ;  /* 0x0000040000067882 */ /* 0x000fe20000000000 */
[----:B------:R-:W-:Y:S01]  /*0ac0*/  USEL UR4, UR4, 0x1a0, UP3 ;  /* 0x000001a004047887 */ /* 0x000fe20009800000 */
[----:B------:R-:W-:Y:S01]  /*0ad0*/  UMOV UR8, 0x1 ;  /* 0x0000000100087882 */ /* 0x000fe20000000000 */
[----:B------:R-:W-:Y:S01]  /*0ae0*/  ELECT P0, URZ, PT ;  /* 0x0000000000ff782f */ /* 0x000fe20003800000 */
[----:B------:R-:W-:-:S04]  /*0af0*/  UIADD3 UR8, UPT, UPT, -UR8, 0x100000, URZ ;  /* 0x0010000008087890 */ /* 0x000fc8000fffe1ff */
[----:B------:R-:W-:Y:S02]  /*0b00*/  USHF.L.U32 UR9, UR8, 0xb, URZ ;  /* 0x0000000b08097899 */ /* 0x000fe400080006ff */
[----:B------:R-:W-:Y:S02]  /*0b10*/  USHF.L.U32 UR8, UR8, 0x1, URZ ;  /* 0x0000000108087899 */ /* 0x000fe400080006ff */
[----:B----4-:R-:W-:Y:S02]  /*0b20*/  ULEA UR6, UR5, UR6, 0x18 ;  /* 0x0000000605067291 */ /* 0x010fe4000f8ec0ff */
[----:B------:R-:W-:-:S04]  /*0b30*/  UIADD3 UR4, UPT, UPT, -UR4, 0x100000, URZ ;  /* 0x0010000004047890 */ /* 0x000fc8000fffe1ff */
[----:B------:R-:W-:Y:S02]  /*0b40*/  USHF.L.U32 UR5, UR4, 0xb, URZ ;  /* 0x0000000b04057899 */ /* 0x000fe400080006ff */
[----:B------:R-:W-:Y:S01]  /*0b50*/  USHF.L.U32 UR4, UR4, 0x1, URZ ;  /* 0x0000000104047899 */ /* 0x000fe200080006ff */
[----:B------:R-:W2:Y:S03]  /*0b60*/  FENCE.VIEW.ASYNC.S ;  /* 0x00000000000073c6 */ /* 0x000ea60000000000 */
[----:B--2---:R4:W2:Y:S08]  /*0b70*/  SYNCS.EXCH.64 URZ, [UR6+0xe0], UR8 ;  /* 0x0000e00806ff75b2 */ /* 0x0048b00008000100 */
[----:B------:R4:W3:Y:S02]  /*0b80*/  SYNCS.EXCH.64 URZ, [UR6+0xe8], UR4 ;  /* 0x0000e80406ff75b2 */ /* 0x0008e40008000100 */
[----:B----4-:R-:W-:Y:S01]  /*0b90*/  NOP ;  /* 0x0000000000007918 */ /* 0x010fe20000000000 */
.L_x_13:
[----:B------:R-:W4:Y:S01]  /*0ba0*/  SHFL.IDX PT, R0, R88, RZ, 0x1f ;  /* 0x00001fff58007589 */ /* 0x000f2200000e0000 */
[----:B------:R-:W-:Y:S01]  /*0bb0*/  ISETP.NE.OR P1, PT, RZ, UR18, !P1 ;  /* 0x00000012ff007c0c */ /* 0x000fe2000cf25670 */
[----:B------:R-:W-:Y:S01]  /*0bc0*/  NOP ;  /* 0x0000000000007918 */ /* 0x000fe20000000000 */
[----:B----4-:R-:W-:-:S13]  /*0bd0*/  ISETP.NE.AND P0, PT, R0, 0x5, PT ;  /* 0x000000050000780c */ /* 0x010fda0003f05270 */
[----:B------:R-:W-:Y:S05]  /*0be0*/  @P0 BRA `(.L_x_14) ;  /* 0x0000000000480947 */ /* 0x000fea0003800000 */
[----:B------:R-:W4:Y:S01]  /*0bf0*/  S2UR UR5, SR_CgaCtaId ;  /* 0x00000000000579c3 */ /* 0x000f220000008800 */
[----:B--23--:R-:W-:Y:S01]  /*0c00*/  UMOV UR4, 0x400 ;  /* 0x0000040000047882 */ /* 0x00cfe20000000000 */
        /* <DEDUP_REMOVED lines=9> */
[----:B----4-:R-:W-:Y:S01]  /*0ca0*/  ULEA UR4, UR5, UR4, 0x18 ;  /* 0x0000000405047291 */ /* 0x010fe2000f8ec0ff */
[----:B------:R-:W2:Y:S11]  /*0cb0*/  FENCE.VIEW.ASYNC.S ;  /* 0x00000000000073c6 */ /* 0x000eb60000000000 */
[----:B--2---:R4:W2:Y:S01]  /*0cc0*/  SYNCS.EXCH.64 URZ, [UR4+0xf0], UR6 ;  /* 0x0000f00604ff75b2 */ /* 0x0048a20008000100 */
[----:B------:R4:W3:Y:S01]  /*0cd0*/  SYNCS.EXCH.64 URZ, [UR4+0x100], UR8 ;  /* 0x0001000804ff75b2 */ /* 0x0008e20008000100 */
[----:B------:R4:W1:Y:S01]  /*0ce0*/  SYNCS.EXCH.64 URZ, [UR4+0xf8], UR6 ;  /* 0x0000f80604ff75b2 */ /* 0x0008620008000100 */
[----:B------:R4:W1:Y:S02]  /*0cf0*/  SYNCS.EXCH.64 URZ, [UR4+0x108], UR8 ;  /* 0x0001080804ff75b2 */ /* 0x0008640008000100 */
[----:B----4-:R-:W-:Y:S01]  /*0d00*/  NOP ;  /* 0x0000000000007918 */ /* 0x010fe20000000000 */
.L_x_14:
[----:B--23--:R-:W2:Y:S01]  /*0d10*/  S2UR UR7, SR_CgaCtaId ;  /* 0x00000000000779c3 */ /* 0x00cea20000008800 */
[----:B------:R-:W-:Y:S01]  /*0d20*/  VOTEU.ALL UP0, P1 ;  /* 0x0000000000ff7886 */ /* 0x000fe20000800000 */
[----:B------:R-:W-:Y:S01]  /*0d30*/  UMOV UR4, 0x20 ;  /* 0x0000002000047882 */ /* 0x000fe20000000000 */
[----:B------:R-:W-:Y:S01]  /*0d40*/  NOP ;  /* 0x0000000000007918 */ /* 0x000fe20000000000 */
[----:B-1----:R-:W-:Y:S01]  /*0d50*/  LOP3.LUT R3, R95, 0x1f, RZ, 0xc0, !PT ;  /* 0x0000001f5f037812 */ /* 0x002fe200078ec0ff */
[----:B------:R-:W-:Y:S01]  /*0d60*/  UISETP.NE.AND UP4, UPT, UR18, URZ, UPT ;  /* 0x000000ff1200728c */ /* 0x000fe2000bf85270 */
[----:B------:R-:W-:Y:S01]  /*0d70*/  @!UP0 UMOV UR6, 0x400 ;  /* 0x0000040000068882 */ /* 0x000fe20000000000 */
[----:B------:R-:W-:-:S04]  /*0d80*/  @!UP0 UIADD3 UR4, UPT, UPT, -UR4, 0x100000, URZ ;  /* 0x0010000004048890 */ /* 0x000fc8000fffe1ff */
[----:B------:R-:W-:Y:S02]  /*0d90*/  @!UP0 USHF.L.U32 UR5, UR4, 0xb, URZ ;  /* 0x0000000b04058899 */ /* 0x000fe400080006ff */
[----:B------:R-:W-:Y:S02]  /*0da0*/  @!UP0 USHF.L.U32 UR4, UR4, 0x1, URZ ;  /* 0x0000000104048899 */ /* 0x000fe400080006ff */
[----:B--2---:R-:W-:Y:S01]  /*0db0*/  @!UP0 ULEA UR6, UR7, UR6, 0x18 ;  /* 0x0000000607068291 */ /* 0x004fe2000f8ec0ff */
[----:B------:R-:W1:Y:S01]  /*0dc0*/  LDCU UR7, c[0x0][0x36c] ;  /* 0x00006d80ff0777ac */ /* 0x000e620008000800 */
[----:B------:R-:W-:Y:S01]  /*0dd0*/  VOTEU.ALL UP0, P1 ;  /* 0x0000000000ff7886 */ /* 0x000fe20000800000 */
[----:B------:R-:W2:Y:S09]  /*0de0*/  FENCE.VIEW.ASYNC.S ;  /* 0x00000000000073c6 */ /* 0x000eb20000000000 */
[----:B--2---:R2:W3:Y:S01]  /*0df0*/  @!UP0 SYNCS.EXCH.64 URZ, [UR6+0x110], UR4 ;  /* 0x0001100406ff85b2 */ /* 0x0044e20008000100 */
[----:B-1----:R-:W-:-:S09]  /*0e00*/  UISETP.EQ.U32.AND UP6, UPT, UR7, 0x1, UPT ;  /* 0x000000010700788c */ /* 0x002fd2000bfc2070 */
[----:B--2---:R-:W-:Y:S05]  /*0e10*/  BRA.U !UP6, `(.L_x_15) ;  /* 0x000000010e087547 */ /* 0x004fea000b800000 */
[----:B---3--:R-:W-:Y:S01]  /*0e20*/  UCGABAR_ARV ;  /* 0x00000000000079c7 */ /* 0x008fe20008000000 */
[----:B------:R-:W-:Y:S05]  /*0e30*/  BRA `(.L_x_16) ;  /* 0x0000000000047947 */ /* 0x000fea0003800000 */
.L_x_15:
[----:B---3--:R-:W-:Y:S01]  /*0e40*/  NOP ;  /* 0x0000000000007918 */ /* 0x008fe20000000000 */
.L_x_16:
[----:B------:R-:W1:Y:S01]  /*0e50*/  S2UR UR20, SR_CTAID.X ;  /* 0x00000000001479c3 */ /* 0x000e620000002500 */
[----:B------:R-:W-:-:S05]  /*0e60*/  CS2R.32 R93, SR_CgaSize ;  /* 0x00000000005d7805 */ /* 0x000fca0000008a00 */
[----:B------:R-:W-:-:S05]  /*0e70*/  IMAD R93, R93, -0xa0, RZ ;  /* 0xffffff605d5d7824 */ /* 0x000fca00078e02ff */
[----:B------:R-:W-:-:S14]  /*0e80*/  R2UR UR5, R93 ;  /* 0x000000005d0572ca */ /* 0x000fdc00000e0000 */
[----:B------:R-:W2:Y:S01]  /*0e90*/  LDCU UR5, c[0x0][UR5+0x2b0] ;  /* 0x00005600050577ac */ /* 0x000ea20008000800 */
[----:B------:R-:W-:-:S05]  /*0ea0*/  CS2R.32 R93, SR_CgaSize ;  /* 0x00000000005d7805 */ /* 0x000fca0000008a00 */
[----:B------:R-:W-:-:S05]  /*0eb0*/  IMAD R93, R93, -0xa0, RZ ;  /* 0xffffff605d5d7824 */ /* 0x000fca00078e02ff */
[----:B------:R-:W-:-:S14]  /*0ec0*/  R2UR UR4, R93 ;  /* 0x000000005d0472ca */ /* 0x000fdc00000e0000 */
[----:B------:R-:W3:Y:S01]  /*0ed0*/  LDCU UR4, c[0x0][UR4+0x2b4] ;  /* 0x00005680040477ac */ /* 0x000ee20008000800 */
[----:B------:R-:W4:Y:S01]  /*0ee0*/  S2UR UR23, SR_CTAID.Y ;  /* 0x00000000001779c3 */ /* 0x000f220000002600 */
[----:B------:R-:W-:-:S05]  /*0ef0*/  CS2R.32 R93, SR_CgaSize ;  /* 0x00000000005d7805 */ /* 0x000fca0000008a00 */
[----:B------:R-:W-:-:S05]  /*0f00*/  IMAD R93, R93, -0xa0, RZ ;  /* 0xffffff605d5d7824 */ /* 0x000fca00078e02ff */
[----:B------:R-:W-:-:S14]  /*0f10*/  R2UR UR7, R93 ;  /* 0x000000005d0772ca */ /* 0x000fdc00000e0000 */
[----:B------:R-:W3:Y:S01]  /*0f20*/  LDCU UR7, c[0x0][UR7+0x2a0] ;  /* 0x00005400070777ac */ /* 0x000ee20008000800 */
[----:B------:R-:W-:-:S05]  /*0f30*/  CS2R.32 R93, SR_CgaSize ;  /* 0x00000000005d7805 */ /* 0x000fca0000008a00 */
[----:B------:R-:W-:-:S05]  /*0f40*/  IMAD R93, R93, -0xa0, RZ ;  /* 0xffffff605d5d7824 */ /* 0x000fca00078e02ff */
[----:B------:R-:W-:-:S14]  /*0f50*/  R2UR UR8, R93 ;  /* 0x000000005d0872ca */ /* 0x000fdc00000e0000 */
[----:B------:R-:W3:Y:S01]  /*0f60*/  LDCU UR8, c[0x0][UR8+0x2a4] ;  /* 0x00005480080877ac */ /* 0x000ee20008000800 */
[----:B------:R-:W3:Y:S01]  /*0f70*/  LDCU UR19, c[0x0][0xc24] ;  /* 0x00018480ff1377ac */ /* 0x000ee20008000800 */
[----:B------:R-:W3:Y:S01]  /*0f80*/  LDCU UR39, c[0x0][0xc24] ;  /* 0x00018480ff2777ac */ /* 0x000ee20008000800 */
[----:B-1----:R-:W-:Y:S01]  /*0f90*/  I2FP.F32.U32 R2, UR20 ;  /* 0x0000001400027c45 */ /* 0x002fe20008201000 */
[----:B------:R-:W1:Y:S04]  /*0fa0*/  LDCU UR24, c[0x0][0xc30] ;  /* 0x00018600ff1877ac */ /* 0x000e680008000800 */
[----:B--2---:R-:W-:Y:S01]  /*0fb0*/  FMUL R2, R2, UR5 ;  /* 0x0000000502027c20 */ /* 0x004fe20008400000 */
[----:B----4-:R-:W-:-:S05]  /*0fc0*/  I2FP.F32.U32 R0, UR23 ;  /* 0x0000001700007c45 */ /* 0x010fca0008201000 */
[----:B------:R-:W2:Y:S01]  /*0fd0*/  F2I.U32.TRUNC.NTZ R2, R2 ;  /* 0x0000000200027305 */ /* 0x000ea2000020f000 */
[----:B---3--:R-:W-:-:S07]  /*0fe0*/  FMUL R0, R0, UR4 ;  /* 0x0000000400007c20 */ /* 0x008fce0008400000 */
[----:B------:R-:W3:Y:S01]  /*0ff0*/  F2I.U32.TRUNC.NTZ R0, R0 ;  /* 0x0000000000007305 */ /* 0x000ee2000020f000 */
[----:B--2---:R-:W-:Y:S02]  /*1000*/  R2UR UR4, R2 ;  /* 0x00000000020472ca */ /* 0x004fe400000e0000 */
[----:B------:R-:W-:Y:S02]  /*1010*/  PRMT R2, RZ, 0x7610, R2 ;  /* 0x00007610ff027816 */ /* 0x000fe40000000002 */
[----:B---3--:R-:W-:Y:S02]  /*1020*/  R2UR UR6, R0 ;  /* 0x00000000000672ca */ /* 0x008fe400000e0000 */
[----:B------:R-:W-:-:S07]  /*1030*/  PRMT R0, RZ, 0x7610, R0 ;  /* 0x00007610ff007816 */ /* 0x000fce0000000000 */
[----:B------:R-:W-:-:S04]  /*1040*/  UIADD3 UR5, UPT, UPT, -UR4, URZ, URZ ;  /* 0x000000ff04057290 */ /* 0x000fc8000fffe1ff */
[----:B------:R-:W-:Y:S02]  /*1050*/  UIMAD UR5, UR7, UR5, UR20 ;  /* 0x00000005070572a4 */ /* 0x000fe4000f8e0214 */
[----:B------:R-:W-:-:S04]  /*1060*/  UIADD3 UR4, UPT, UPT, -UR6, URZ, URZ ;  /* 0x000000ff06047290 */ /* 0x000fc8000fffe1ff */
[----:B------:R-:W-:Y:S01]  /*1070*/  IMAD.U32 R93, RZ, RZ, UR5 ;  /* 0x00000005ff5d7e24 */ /* 0x000fe2000f8e00ff */
[----:B------:R-:W-:-:S06]  /*1080*/  UIMAD UR4, UR8, UR4, UR23 ;  /* 0x00000004080472a4 */ /* 0x000fcc000f8e0217 */
[----:B------:R-:W-:Y:S01]  /*1090*/  IMAD.U32 R92, RZ, RZ, UR4 ;  /* 0x00000004ff5c7e24 */ /* 0x000fe2000f8e00ff */
[----:B-1----:R-:W-:Y:S06]  /*10a0*/  BRA.U UP4, `(.L_x_17) ;  /* 0x0000000104307547 */ /* 0x002fec000b800000 */
[----:B------:R-:W-:Y:S01]  /*10b0*/  R2UR UR5, R92 ;  /* 0x000000005c0572ca */ /* 0x000fe200000e0000 */
[----:B------:R-:W-:Y:S01]  /*10c0*/  UMOV UR7, 0x3 ;  /* 0x0000000300077882 */ /* 0x000fe20000000000 */
[----:B------:R-:W-:-:S11]  /*10d0*/  R2UR UR4, R93 ;  /* 0x000000005d0472ca */ /* 0x000fd600000e0000 */
[----:B------:R-:W-:-:S04]  /*10e0*/  UISETP.NE.AND UP0, UPT, UR5, URZ, UPT ;  /* 0x000000ff0500728c */ /* 0x000fc8000bf05270 */
[----:B------:R-:W-:Y:S02]  /*10f0*/  UISETP.LT.U32.OR UP0, UPT, UR4, 0x2, !UP0 ;  /* 0x000000020400788c */ /* 0x000fe4000c701470 */
[----:B------:R-:W-:Y:S02]  /*1100*/  ULOP3.LUT UR4, UR4, 0xfffffffe, URZ, 0xc0, !UPT ;  /* 0xfffffffe04047892 */ /* 0x000fe4000f8ec0ff */
[----:B------:R-:W-:Y:S02]  /*1110*/  USEL UR6, URZ, 0x1, !UP0 ;  /* 0x00000001ff067887 */ /* 0x000fe4000c000000 */
[----:B------:R-:W-:Y:S02]  /*1120*/  USEL UR5, URZ, 0x2, !UP0 ;  /* 0x00000002ff057887 */ /* 0x000fe4000c000000 */
[----:B------:R-:W-:Y:S02]  /*1130*/  USHF.L.U32 UR4, UR7, UR4, URZ ;  /* 0x0000000407047299 */ /* 0x000fe400080006ff */
[----:B------:R-:W-:-:S04]  /*1140*/  UIADD3 UR5, UPT, UPT, UR6, UR5, URZ ;  /* 0x0000000506057290 */ /* 0x000fc8000fffe0ff */
[----:B------:R-:W-:Y:S02]  /*1150*/  IMAD.U32 R0, RZ, RZ, UR4 ;  /* 0x00000004ff007e24 */ /* 0x000fe4000f8e00ff */
[----:B------:R-:W-:-:S07]  /*1160*/  IMAD.U32 R2, RZ, RZ, UR5 ;  /* 0x00000005ff027e24 */ /* 0x000fce000f8e00ff */
.L_x_17:
[----:B------:R-:W1:Y:S01]  /*1170*/  S2UR UR54, SR_CTAID.Z ;  /* 0x00000000003679c3 */ /* 0x000e620000002700 */
[----:B------:R-:W-:Y:S01]  /*1180*/  UISETP.GE.AND UP0, UPT, UR19, 0x1, UPT ;  /* 0x000000011300788c */ /* 0x000fe2000bf06270 */
[----:B------:R-:W-:-:S08]  /*1190*/  UMOV UR53, UR20 ;  /* 0x0000001400357c82 */ /* 0x000fd00008000000 */
[----:B------:R-:W-:Y:S05]  /*11a0*/  BRA.U !UP0, `(.L_x_18) ;  /* 0x0000000108d47547 */ /* 0x000fea000b800000 */
[----:B------:R-:W2:Y:S01]  /*11b0*/  LDCU.128 UR12, c[0x0][0xc10] ;  /* 0x00018200ff0c77ac */ /* 0x000ea20008000c00 */
[----:B------:R-:W3:Y:S01]  /*11c0*/  LDCU UR21, c[0x0][0xc0c] ;  /* 0x00018180ff1577ac */ /* 0x000ee20008000800 */
[----:B------:R-:W4:Y:S01]  /*11d0*/  LDCU UR6, c[0x0][0x370] ;  /* 0x00006e00ff0677ac */ /* 0x000f220008000800 */
[----:B------:R-:W1:Y:S01]  /*11e0*/  LDCU UR7, c[0x0][0x374] ;  /* 0x00006e80ff0777ac */ /* 0x000e620008000800 */
[----:B------:R-:W1:Y:S01]  /*11f0*/  LDCU UR22, c[0x0][0xc20] ;  /* 0x00018400ff1677ac */ /* 0x000e620008000800 */
[----:B--2---:R-:W-:Y:S02]  /*1200*/  UIMAD.WIDE.U32 UR4, UR20, UR12, URZ ;  /* 0x0000000c140472a5 */ /* 0x004fe4000f8e00ff */
[----:B---3--:R-:W-:Y:S01]  /*1210*/  UISETP.NE.AND UP0, UPT, UR21, 0x1, UPT ;  /* 0x000000011500788c */ /* 0x008fe2000bf05270 */
[----:B------:R-:W2:Y:S01]  /*1220*/  LDCU.64 UR8, c[0x0][0xc28] ;  /* 0x00018500ff0877ac */ /* 0x000ea20008000a00 */
[----:B----4-:R-:W-:-:S03]  /*1230*/  UIMAD.WIDE.U32 UR10, UR6, UR12, URZ ;  /* 0x0000000c060a72a5 */ /* 0x010fc6000f8e00ff */
[----:B------:R-:W-:Y:S01]  /*1240*/  UMOV UR4, UR5 ;  /* 0x0000000500047c82 */ /* 0x000fe20008000000 */
[----:B------:R-:W-:Y:S02]  /*1250*/  UISETP.NE.AND UP2, UPT, UR19, 0x1, UPT ;  /* 0x000000011300788c */ /* 0x000fe4000bf45270 */
[----:B------:R-:W-:Y:S01]  /*1260*/  USHF.R.U32.HI UR4, URZ, UR13, UR4 ;  /* 0x0000000dff047299 */ /* 0x000fe20008011604 */
[----:B------:R-:W-:Y:S01]  /*1270*/  UMOV UR10, UR11 ;  /* 0x0000000b000a7c82 */ /* 0x000fe20008000000 */
[----:B------:R-:W-:Y:S02]  /*1280*/  UIMAD.WIDE.U32 UR16, UR23, UR15, URZ ;  /* 0x0000000f171072a5 */ /* 0x000fe4000f8e00ff */
[----:B------:R-:W-:Y:S02]  /*1290*/  USEL UR5, UR20, UR4, !UP0 ;  /* 0x0000000414057287 */ /* 0x000fe4000c000000 */
[----:B------:R-:W-:Y:S02]  /*12a0*/  @UP0 USHF.R.U32.HI UR6, URZ, UR13, UR10 ;  /* 0x0000000dff060299 */ /* 0x000fe4000801160a */
[----:B------:R-:W-:-:S02]  /*12b0*/  UISETP.NE.AND UP0, UPT, UR14, 0x1, UPT ;  /* 0x000000010e00788c */ /* 0x000fc4000bf05270 */
[----:B-1----:R-:W-:Y:S02]  /*12c0*/  UIMAD.WIDE.U32 UR10, UR7, UR15, URZ ;  /* 0x0000000f070a72a5 */ /* 0x002fe4000f8e00ff */
[----:B--2---:R-:W-:Y:S01]  /*12d0*/  UIMAD.WIDE.U32 UR12, UR6, UR8, URZ ;  /* 0x00000008060c72a5 */ /* 0x004fe2000f8e00ff */
[----:B------:R-:W-:Y:S01]  /*12e0*/  UMOV UR4, UR17 ;  /* 0x0000001100047c82 */ /* 0x000fe20008000000 */
[----:B------:R-:W-:-:S03]  /*12f0*/  UIADD3 UR53, UPT, UPT, -UR5, URZ, URZ ;  /* 0x000000ff05357290 */ /* 0x000fc6000fffe1ff */
[----:B------:R-:W-:Y:S01]  /*1300*/  UMOV UR10, UR11 ;  /* 0x0000000b000a7c82 */ /* 0x000fe20008000000 */
[----:B------:R-:W-:Y:S02]  /*1310*/  USHF.R.U32.HI UR4, URZ, UR22, UR4 ;  /* 0x00000016ff047299 */ /* 0x000fe40008011604 */
[----:B------:R-:W-:Y:S01]  /*1320*/  @UP0 USHF.R.U32.HI UR7, URZ, UR22, UR10 ;  /* 0x00000016ff070299 */ /* 0x000fe2000801160a */
[----:B------:R-:W-:Y:S01]  /*1330*/  UMOV UR12, UR13 ;  /* 0x0000000d000c7c82 */ /* 0x000fe20008000000 */
[----:B------:R-:W-:Y:S02]  /*1340*/  USEL UR4, UR23, UR4, !UP0 ;  /* 0x0000000417047287 */ /* 0x000fe4000c000000 */
[----:B------:R-:W-:Y:S02]  /*1350*/  UIMAD.WIDE.U32 UR10, UR7, UR8, URZ ;  /* 0x00000008070a72a5 */ /* 0x000fe4000f8e00ff */
[----:B------:R-:W-:Y:S02]  /*1360*/  @UP2 USHF.R.U32.HI UR6, URZ, UR9, UR12 ;  /* 0x00000009ff062299 */ /* 0x000fe4000801160c */
[----:B------:R-:W-:-:S02]  /*1370*/  UIMAD.WIDE.U32 UR12, UR4, UR8, URZ ;  /* 0x00000008040c72a5 */ /* 0x000fc4000f8e00ff */
[----:B------:R-:W-:Y:S01]  /*1380*/  UIMAD UR53, UR21, UR53, UR20 ;  /* 0x00000035153572a4 */ /* 0x000fe2000f8e0214 */
[----:B------:R-:W-:Y:S02]  /*1390*/  UMOV UR10, UR11 ;  /* 0x0000000b000a7c82 */ /* 0x000fe40008000000 */
[----:B------:R-:W-:Y:S02]  /*13a0*/  @UP2 USHF.R.U32.HI UR7, URZ, UR9, UR10 ;  /* 0x00000009ff072299 */ /* 0x000fe4000801160a */
[----:B------:R-:W-:Y:S02]  /*13b0*/  UIMAD UR10, UR6, UR19, URZ ;  /* 0x00000013060a72a4 */ /* 0x000fe4000f8e02ff */
[----:B------:R-:W-:-:S04]  /*13c0*/  UIMAD UR7, UR7, UR19, URZ ;  /* 0x00000013070772a4 */ /* 0x000fc8000f8e02ff */
[----:B------:R-:W-:-:S03]  /*13d0*/  UISETP.GE.AND UP0, UPT, UR4, UR7, UPT ;  /* 0x000000070400728c */ /* 0x000fc6000bf06270 */
[----:B------:R-:W-:Y:S01]  /*13e0*/  UMOV UR7, UR13 ;  /* 0x0000000d00077c82 */ /* 0x000fe20008000000 */
[----:B------:R-:W-:Y:S02]  /*13f0*/  UISETP.GE.OR UP0, UPT, UR5, UR10, UP0 ;  /* 0x0000000a0500728c */ /* 0x000fe40008706670 */
[----:B------:R-:W-:Y:S02]  /*1400*/  UIMAD.WIDE.U32 UR10, UR5, UR8, URZ ;  /* 0x00000008050a72a5 */ /* 0x000fe4000f8e00ff */
[----:B------:R-:W-:Y:S02]  /*1410*/  USHF.R.U32.HI UR7, URZ, UR9, UR7 ;  /* 0x00000009ff077299 */ /* 0x000fe40008011607 */
[----:B------:R-:W-:Y:S02]  /*1420*/  UIADD3 UR10, UPT, UPT, -UR4, URZ, URZ ;  /* 0x000000ff040a7290 */ /* 0x000fe4000fffe1ff */
[----:B------:R-:W-:Y:S02]  /*1430*/  USEL UR7, UR4, UR7, !UP2 ;  /* 0x0000000704077287 */ /* 0x000fe4000d000000 */
[----:B------:R-:W-:Y:S01]  /*1440*/  UIMAD UR10, UR14, UR10, UR23 ;  /* 0x0000000a0e0a72a4 */ /* 0x000fe2000f8e0217 */
[----:B------:R-:W-:-:S02]  /*1450*/  @!UP0 UMOV UR8, UR11 ;  /* 0x0000000b00088c82 */ /* 0x000fc40008000000 */
[----:B------:R-:W-:Y:S02]  /*1460*/  @!UP0 USHF.R.U32.HI UR8, URZ, UR9, UR8 ;  /* 0x00000009ff088299 */ /* 0x000fe40008011608 */
[----:B------:R-:W-:Y:S02]  /*1470*/  UIADD3 UR9, UPT, UPT, -UR7, URZ, URZ ;  /* 0x000000ff07097290 */ /* 0x000fe4000fffe1ff */
[----:B------:R-:W-:Y:S02]  /*1480*/  @!UP0 USEL UR8, UR5, UR8, !UP2 ;  /* 0x0000000805088287 */ /* 0x000fe4000d000000 */
[----:B------:R-:W-:Y:S02]  /*1490*/  UIMAD UR9, UR19, UR9, UR4 ;  /* 0x00000009130972a4 */ /* 0x000fe4000f8e0204 */
[----:B------:R-:W-:Y:S02]  /*14a0*/  @!UP0 UIADD3 UR7, UPT, UPT, UR7, -UR8, URZ ;  /* 0x8000000807078290 */ /* 0x000fe4000fffe0ff */
[----:B------:R-:W-:-:S02]  /*14b0*/  @!UP0 UIMAD UR6, UR9, UR6, UR8 ;  /* 0x00000006090682a4 */ /* 0x000fc4000f8e0208 */
[----:B------:R-:W-:-:S04]  /*14c0*/  @!UP0 UIMAD UR4, UR7, UR19, UR5 ;  /* 0x00000013070482a4 */ /* 0x000fc8000f8e0205 */
[----:B------:R-:W-:Y:S01]  /*14d0*/  UIMAD UR23, UR4, UR14, UR10 ;  /* 0x0000000e041772a4 */ /* 0x000fe2000f8e020a */
[----:B------:R-:W-:Y:S02]  /*14e0*/  @!UP0 UMOV UR5, UR6 ;  /* 0x0000000600058c82 */ /* 0x000fe40008000000 */
[----:B------:R-:W-:-:S12]  /*14f0*/  UIMAD UR53, UR5, UR21, UR53 ;  /* 0x00000015053572a4 */ /* 0x000fd8000f8e0235 */
.L_x_18:
[----:B------:R-:W-:-:S09]  /*1500*/  UISETP.NE.AND UP0, UPT, UR24, 0x1, UPT ;  /* 0x000000011800788c */ /* 0x000fd2000bf05270 */
[----:B------:R-:W-:Y:S05]  /*1510*/  BRA.U UP0, `(.L_x_19) ;  /* 0x0000000100407547 */ /* 0x000fea000b800000 */
[----:B------:R-:W2:Y:S01]  /*1520*/  LDCU.128 UR8, c[0x0][0xc10] ;  /* 0x00018200ff0877ac */ /* 0x000ea20008000c00 */
[----:B------:R-:W3:Y:S01]  /*1530*/  LDCU UR12, c[0x0][0xc0c] ;  /* 0x00018180ff0c77ac */ /* 0x000ee20008000800 */
[----:B------:R-:W4:Y:S01]  /*1540*/  LDCU UR13, c[0x0][0xc20] ;  /* 0x00018400ff0d77ac */ /* 0x000f220008000800 */
[----:B--2---:R-:W-:Y:S02]  /*1550*/  UIMAD.WIDE.U32 UR4, UR53, UR8, URZ ;  /* 0x00000008350472a5 */ /* 0x004fe4000f8e00ff */
[----:B------:R-:W-:Y:S02]  /*1560*/  UIMAD.WIDE.U32 UR6, UR23, UR11, URZ ;  /* 0x0000000b170672a5 */ /* 0x000fe4000f8e00ff */
[----:B---3--:R-:W-:Y:S02]  /*1570*/  UISETP.NE.AND UP0, UPT, UR12, 0x1, UPT ;  /* 0x000000010c00788c */ /* 0x008fe4000bf05270 */
[----:B------:R-:W-:-:S03]  /*1580*/  USHF.R.U32.HI UR5, URZ, UR9, UR5 ;  /* 0x00000009ff057299 */ /* 0x000fc60008011605 */
[----:B------:R-:W-:Y:S01]  /*1590*/  UMOV UR4, UR7 ;  /* 0x0000000700047c82 */ /* 0x000fe20008000000 */
[----:B------:R-:W-:Y:S02]  /*15a0*/  USEL UR5, UR53, UR5, !UP0 ;  /* 0x0000000535057287 */ /* 0x000fe4000c000000 */
[----:B------:R-:W-:Y:S02]  /*15b0*/  UISETP.NE.AND UP0, UPT, UR10, 0x1, UPT ;  /* 0x000000010a00788c */ /* 0x000fe4000bf05270 */
[----:B----4-:R-:W-:-:S04]  /*15c0*/  USHF.R.U32.HI UR4, URZ, UR13, UR4 ;  /* 0x0000000dff047299 */ /* 0x010fc80008011604 */
[----:B------:R-:W-:-:S04]  /*15d0*/  USEL UR4, UR23, UR4, !UP0 ;  /* 0x0000000417047287 */ /* 0x000fc8000c000000 */
[----:B------:R-:W-:Y:S02]  /*15e0*/  UIADD3 UR6, UPT, UPT, -UR4, UR5, URZ ;  /* 0x0000000504067290 */ /* 0x000fe4000fffe1ff */
[----:B------:R-:W-:Y:S02]  /*15f0*/  UIADD3 UR4, UPT, UPT, UR4, -UR5, URZ ;  /* 0x8000000504047290 */ /* 0x000fe4000fffe0ff */
[----:B------:R-:W-:Y:S02]  /*1600*/  UIMAD UR23, UR6, UR10, UR23 ;  /* 0x0000000a061772a4 */ /* 0x000fe4000f8e0217 */
[----:B------:R-:W-:-:S12]  /*1610*/  UIMAD UR53, UR4, UR12, UR53 ;  /* 0x0000000c043572a4 */ /* 0x000fd8000f8e0235 */
.L_x_19:
[----:B------:R-:W-:Y:S05]  /*1620*/  BRA.U !UP6, `(.L_x_20) ;  /* 0x000000010e0c7547 */ /* 0x000fea000b800000 */
[----:B------:R-:W-:Y:S01]  /*1630*/  UCGABAR_WAIT ;  /* 0x0000000000007dc7 */ /* 0x000fe20008000000 */
[----:B------:R-:W-:Y:S01]  /*1640*/  CCTL.IVALL ;  /* 0x00000000ff00798f */ /* 0x000fe20002000000 */
[----:B------:R-:W-:Y:S05]  /*1650*/  BRA `(.L_x_21) ;  /* 0x0000000000047947 */ /* 0x000fea0003800000 */
.L_x_20:
[----:B------:R-:W-:Y:S06]  /*1660*/  BAR.SYNC.DEFER_BLOCKING 0x0 ;  /* 0x0000000000007b1d */ /* 0x000fec0000010000 */
.L_x_21:
[----:B------:R-:W-:Y:S05]  /*1670*/  BRA.U UP5, `(.L_x_22) ;  /* 0x0000001d05707547 */ /* 0x000fea000b800000 */
[----:B------:R-:W2:Y:S01]  /*1680*/  LDCU UR5, c[0x0][0x388] ;  /* 0x00007100ff0577ac */ /* 0x000ea20008000800 */
[----:B------:R-:W-:Y:S01]  /*1690*/  PLOP3.LUT P1, PT, PT, PT, UP3, 0x80, 0x8 ;  /* 0x000000000008781c */ /* 0x000fe20003f2f038 */
[----:B------:R-:W-:Y:S01]  /*16a0*/  IMAD.MOV.U32 R2, RZ, RZ, RZ ;  /* 0x000000ffff027224 */ /* 0x000fe200078e00ff */
[----:B------:R-:W-:Y:S01]  /*16b0*/  ISETP.EQ.OR P2, PT, R3, RZ, P3 ;  /* 0x000000ff0300720c */ /* 0x000fe20001f42670 */
[----:B------:R-:W3:Y:S01]  /*16c0*/  LDCU UR8, c[0x0][0x38c] ;  /* 0x00007180ff0877ac */ /* 0x000ee20008000800 */
[----:B------:R-:W-:Y:S01]  /*16d0*/  PLOP3.LUT P1, PT, P1, PT, PT, 0x8, 0x80 ;  /* 0x000000000080781c */ /* 0x000fe20000f2e170 */
[----:B------:R-:W4:Y:S01]  /*16e0*/  LDCU.64 UR6, c[0x0][0x390] ;  /* 0x00007200ff0677ac */ /* 0x000f220008000a00 */
[----:B------:R-:W-:Y:S01]  /*16f0*/  UISETP.NE.AND UP1, UPT, UR18, URZ, UPT ;  /* 0x000000ff1200728c */ /* 0x000fe2000bf25270 */
[----:B-1----:R-:W1:Y:S01]  /*1700*/  LDCU UR54, c[0x0][0x370] ;  /* 0x00006e00ff3677ac */ /* 0x002e620008000800 */
[----:B--2---:R-:W-:Y:S01]  /*1710*/  UIADD3 UR5, UPT, UPT, UR5, 0x3f, URZ ;  /* 0x0000003f05057890 */ /* 0x004fe2000fffe0ff */
[----:B------:R-:W2:Y:S03]  /*1720*/  LDCU.64 UR46, c[0x0][0x348] ;  /* 0x00006900ff2e77ac */ /* 0x000ea60008000a00 */
[----:B------:R-:W-:-:S02]  /*1730*/  USHF.R.S32.HI UR4, URZ, 0x1f, UR5 ;  /* 0x0000001fff047899 */ /* 0x000fc40008011405 */
[----:B------:R-:W-:Y:S02]  /*1740*/  USHF.L.U32 UR58, UR20, 0x7, URZ ;  /* 0x00000007143a7899 */ /* 0x000fe400080006ff */
[----:B------:R-:W-:Y:S02]  /*1750*/  ULEA.HI UR4, UR4, UR5, URZ, 0x6 ;  /* 0x0000000504047291 */ /* 0x000fe4000f8f30ff */
[----:B------:R-:W-:Y:S02]  /*1760*/  USHF.L.U32 UR5, UR20, 0x5, URZ ;  /* 0x0000000514057899 */ /* 0x000fe400080006ff */
[----:B------:R-:W-:Y:S02]  /*1770*/  USHF.R.S32.HI UR4, URZ, 0x6, UR4 ;  /* 0x00000006ff047899 */ /* 0x000fe40008011404 */
[----:B------:R-:W-:Y:S02]  /*1780*/  ULOP3.LUT UR57, UR5, 0x20, URZ, 0xc0, !UPT ;  /* 0x0000002005397892 */ /* 0x000fe4000f8ec0ff */
[----:B---3--:R-:W-:Y:S01]  /*1790*/  UIMAD UR4, UR4, UR8, URZ ;  /* 0x00000008040472a4 */ /* 0x008fe2000f8e02ff */
[----:B------:R-:W3:Y:S03]  /*17a0*/  LDCU UR52, c[0x0][0x374] ;  /* 0x00006e80ff3477ac */ /* 0x000ee60008000800 */
[----:B----4-:R-:W-:-:S02]  /*17b0*/  UIMAD UR4, UR4, UR6, URZ ;  /* 0x00000006040472a4 */ /* 0x010fc4000f8e02ff */
[----:B------:R-:W-:Y:S02]  /*17c0*/  USEL UR38, UR38, 0x2, UP1 ;  /* 0x0000000226267887 */ /* 0x000fe40008800000 */
[----:B------:R-:W-:Y:S01]  /*17d0*/  UIMAD UR55, UR4, UR7, URZ ;  /* 0x00000007043772a4 */ /* 0x000fe2000f8e02ff */
[----:B------:R-:W-:Y:S01]  /*17e0*/  UMOV UR27, 0x1 ;  /* 0x00000001001b7882 */ /* 0x000fe20000000000 */
[----:B------:R-:W-:Y:S02]  /*17f0*/  UMOV UR31, URZ ;  /* 0x000000ff001f7c82 */ /* 0x000fe40008000000 */
[----:B------:R-:W-:Y:S02]  /*1800*/  UISETP.NE.AND UP2, UPT, UR55, URZ, UPT ;  /* 0x000000ff3700728c */ /* 0x000fe4000bf45270 */
[----:B------:R-:W-:Y:S01]  /*1810*/  UISETP.LT.U32.AND UP0, UPT, UR55, 0xa, UPT ;  /* 0x0000000a3700788c */ /* 0x000fe2000bf01070 */
[----:B------:R-:W-:Y:S01]  /*1820*/  UMOV UR36, URZ ;  /* 0x000000ff00247c82 */ /* 0x000fe20008000000 */
[----:B------:R-:W-:-:S02]  /*1830*/  UMOV UR42, URZ ;  /* 0x000000ff002a7c82 */ /* 0x000fc40008000000 */
[----:B------:R-:W-:-:S04]  /*1840*/  USEL UR4, UR55, 0xa, UP0 ;  /* 0x0000000a37047887 */ /* 0x000fc80008000000 */
[----:B------:R-:W-:Y:S02]  /*1850*/  UIADD3 UR5, UPT, UPT, UR4, -0x1, URZ ;  /* 0xffffffff04057890 */ /* 0x000fe4000fffe0ff */
[----:B------:R-:W-:Y:S02]  /*1860*/  @!UP2 UIADD3 UR5, UPT, UPT, UR4, URZ, URZ ;  /* 0x000000ff0405a290 */ /* 0x000fe4000fffe0ff */
[----:B------:R-:W-:Y:S02]  /*1870*/  UIADD3 UR51, UPT, UPT, UR55, -UR4, URZ ;  /* 0x8000000437337290 */ /* 0x000fe4000fffe0ff */
[----:B-123--:R-:W-:-:S12]  /*1880*/  UIADD3 UR56, UPT, UPT, UR5, 0x1, URZ ;  /* 0x0000000105387890 */ /* 0x00efd8000fffe0ff */
.L_x_40:
[----:B------:R-:W1:Y:S01]  /*1890*/  S2UR UR30, SR_CgaCtaId ;  /* 0x00000000001e79c3 */ /* 0x000e620000008800 */
[----:B------:R-:W-:Y:S01]  /*18a0*/  UMOV UR4, 0x400 ;  /* 0x0000040000047882 */ /* 0x000fe20000000000 */
[----:B------:R-:W-:Y:S01]  /*18b0*/  MOV R0, UR27 ;  /* 0x0000001b00007c02 */ /* 0x000fe20008000f00 */
[----:B------:R-:W-:Y:S02]  /*18c0*/  UISETP.NE.AND UP0, UPT, UR55, URZ, UPT ;  /* 0x000000ff3700728c */ /* 0x000fe4000bf05270 */
[----:B------:R-:W-:Y:S01]  /*18d0*/  ULEA UR18, UR23, UR57, 0x6 ;  /* 0x0000003917127291 */ /* 0x000fe2000f8e30ff */
[----:B------:R-:W-:Y:S01]  /*18e0*/  SHF.L.U32 R0, R0, 0x1f, RZ ;  /* 0x0000001f00007819 */ /* 0x000fe200000006ff */
[----:B------:R-:W-:Y:S01]  /*18f0*/  UMOV UR28, URZ ;  /* 0x000000ff001c7c82 */ /* 0x000fe20008000000 */
[----:B------:R-:W-:Y:S01]  /*1900*/  UMOV UR22, URZ ;  /* 0x000000ff00167c82 */ /* 0x000fe20008000000 */
[----:B------:R-:W-:Y:S01]  /*1910*/  UMOV UR21, URZ ;  /* 0x000000ff00157c82 */ /* 0x000fe20008000000 */
[----:B------:R-:W-:Y:S01]  /*1920*/  UMOV UR20, URZ ;  /* 0x000000ff00147c82 */ /* 0x000fe20008000000 */
[----:B-1----:R-:W-:-:S04]  /*1930*/  ULEA UR30, UR30, UR4, 0x18 ;  /* 0x000000041e1e7291 */ /* 0x002fc8000f8ec0ff */
[----:B------:R-:W-:-:S09]  /*1940*/  ULEA UR4, UR31, UR30, 0x3 ;  /* 0x0000001e1f047291 */ /* 0x000fd2000f8e18ff */
[----:B------:R1:W2:Y:S01]  /*1950*/  SYNCS.PHASECHK.TRANS64.TRYWAIT P0, [UR4+0x50], R0 ;  /* 0x00005000ff0075a7 */ /* 0x0002a20008001104 */
[----:B------:R-:W-:-:S04]  /*1960*/  ULEA.HI UR4, UR53, UR53, URZ, 0x1 ;  /* 0x0000003535047291 */ /* 0x000fc8000f8f08ff */
[----:B------:R-:W-:-:S04]  /*1970*/  USHF.L.U32 UR4, UR4, 0x7, URZ ;  /* 0x0000000704047899 */ /* 0x000fc800080006ff */
[----:B------:R-:W-:-:S04]  /*1980*/  ULOP3.LUT UR4, UR4, 0xffffff00, URZ, 0xc0, !UPT ;  /* 0xffffff0004047892 */ /* 0x000fc8000f8ec0ff */
[----:B------:R-:W-:Y:S01]  /*1990*/  ULOP3.LUT UR43, UR4, 0x80, UR58, 0xf8, !UPT ;  /* 0x00000080042b7892 */ /* 0x000fe2000f8ef83a */
[----:B------:R-:W-:Y:S11]  /*19a0*/  BRA.U !UP0, `(.L_x_23) ;  /* 0x0000000508ac7547 */ /* 0x000ff6000b800000 */
[----:B------:R-:W3:Y:S01]  /*19b0*/  LDCU.128 UR12, c[0x0][0x480] ;  /* 0x00009000ff0c77ac */ /* 0x000ee20008000c00 */
[----:B------:R-:W4:Y:S01]  /*19c0*/  LDCU.128 UR8, c[0x0][0x490] ;  /* 0x00009200ff0877ac */ /* 0x000f220008000c00 */
[----:B------:R-:W1:Y:S01]  /*19d0*/  LDCU.64 UR20, c[0x0][0x4c0] ;  /* 0x00009800ff1477ac */ /* 0x000e620008000a00 */
[----:B------:R-:W1:Y:S01]  /*19e0*/  LDCU.64 UR16, c[0x0][0x4f0] ;  /* 0x00009e00ff1077ac */ /* 0x000e620008000a00 */
[----:B------:R-:W1:Y:S01]  /*19f0*/  LDCU UR19, c[0x0][0x4c8] ;  /* 0x00009900ff1377ac */ /* 0x000e620008000800 */
[----:B---3--:R-:W-:Y:S02]  /*1a00*/  UIMAD.WIDE.U32 UR4, UR43, UR13, URZ ;  /* 0x0000000d2b0472a5 */ /* 0x008fe4000f8e00ff */
[----:B------:R-:W-:Y:S02]  /*1a10*/  UISETP.NE.AND UP0, UPT, UR12, 0x1, UPT ;  /* 0x000000010c00788c */ /* 0x000fe4000bf05270 */
[----:B------:R-:W-:Y:S01]  /*1a20*/  USHF.R.U32.HI UR5, URZ, UR14, UR5 ;  /* 0x0000000eff057299 */ /* 0x000fe20008011605 */
[----:B------:R-:W3:Y:S03]  /*1a30*/  LDCU UR49, c[0x0][0x38c] ;  /* 0x00007180ff3177ac */ /* 0x000ee60008000800 */
[----:B------:R-:W-:-:S02]  /*1a40*/  USEL UR5, UR43, UR5, !UP0 ;  /* 0x000000052b057287 */ /* 0x000fc4000c000000 */
[----:B------:R-:W-:Y:S02]  /*1a50*/  UISETP.NE.AND UP0, UPT, UR15, 0x1, UPT ;  /* 0x000000010f00788c */ /* 0x000fe4000bf05270 */
[----:B----4-:R-:W-:Y:S01]  /*1a60*/  UIMAD.WIDE.U32 UR6, UR5, UR8, URZ ;  /* 0x00000008050672a5 */ /* 0x010fe2000f8e00ff */
[----:B------:R-:W4:Y:S01]  /*1a70*/  LDCU UR8, c[0x0][0x4a0] ;  /* 0x00009400ff0877ac */ /* 0x000f220008000800 */
[----:B------:R-:W1:Y:S05]  /*1a80*/  LDCU UR23, c[0x0][0x4cc] ;  /* 0x00009980ff1777ac */ /* 0x000e6a0008000800 */
[----:B------:R-:W-:Y:S01]  /*1a90*/  UMOV UR4, UR7 ;  /* 0x0000000700047c82 */ /* 0x000fe20008000000 */
[----:B------:R-:W1:Y:S01]  /*1aa0*/  LDCU.64 UR40, c[0x0][0x390] ;  /* 0x00007200ff2877ac */ /* 0x000e620008000a00 */
[----:B------:R-:W-:Y:S01]  /*1ab0*/  USHF.R.U32.HI UR4, URZ, UR9, UR4 ;  /* 0x00000009ff047299 */ /* 0x000fe20008011604 */
[----:B------:R-:W1:Y:S03]  /*1ac0*/  LDCU UR9, c[0x0][0x4ec] ;  /* 0x00009d80ff0977ac */ /* 0x000e660008000800 */
[----:B------:R-:W-:-:S02]  /*1ad0*/  USEL UR4, UR5, UR4, !UP0 ;  /* 0x0000000405047287 */ /* 0x000fc4000c000000 */
[----:B------:R-:W-:Y:S02]  /*1ae0*/  UISETP.NE.AND UP0, UPT, UR10, 0x1, UPT ;  /* 0x000000010a00788c */ /* 0x000fe4000bf05270 */
[----:B------:R-:W-:Y:S01]  /*1af0*/  UIMAD.WIDE.U32 UR6, UR4, UR11, URZ ;  /* 0x0000000b040672a5 */ /* 0x000fe2000f8e00ff */
[----:B------:R-:W1:Y:S01]  /*1b00*/  LDCU.64 UR24, c[0x0][0x4d0] ;  /* 0x00009a00ff1877ac */ /* 0x000e620008000a00 */
[----:B------:R-:W-:-:S05]  /*1b10*/  UIADD3 UR42, UPT, UPT, UR56, UR36, URZ ;  /* 0x00000024382a7290 */ /* 0x000fca000fffe0ff */
[----:B------:R-:W-:Y:S01]  /*1b20*/  UMOV UR6, UR7 ;  /* 0x0000000700067c82 */ /* 0x000fe20008000000 */
[----:B------:R-:W-:Y:S02]  /*1b30*/  UIADD3 UR7, UPT, UPT, -UR4, URZ, URZ ;  /* 0x000000ff04077290 */ /* 0x000fe4000fffe1ff */
[----:B----4-:R-:W-:Y:S02]  /*1b40*/  USHF.R.U32.HI UR6, URZ, UR8, UR6 ;  /* 0x00000008ff067299 */ /* 0x010fe40008011606 */
[----:B------:R-:W-:Y:S02]  /*1b50*/  UIADD3 UR8, UPT, UPT, -UR5, URZ, URZ ;  /* 0x000000ff05087290 */ /* 0x000fe4000fffe1ff */
[----:B------:R-:W-:Y:S02]  /*1b60*/  USEL UR14, UR4, UR6, !UP0 ;  /* 0x00000006040e7287 */ /* 0x000fe4000c000000 */
[----:B------:R-:W-:Y:S02]  /*1b70*/  UIMAD UR7, UR15, UR7, UR5 ;  /* 0x000000070f0772a4 */ /* 0x000fe4000f8e0205 */
[----:B------:R-:W-:-:S02]  /*1b80*/  UIADD3 UR6, UPT, UPT, -UR14, URZ, URZ ;  /* 0x000000ff0e067290 */ /* 0x000fc4000fffe1ff */
[----:B------:R-:W-:Y:S02]  /*1b90*/  UIMAD UR8, UR12, UR8, UR43 ;  /* 0x000000080c0872a4 */ /* 0x000fe4000f8e022b */
[----:B------:R-:W-:Y:S02]  /*1ba0*/  UIMAD UR13, UR10, UR6, UR4 ;  /* 0x000000060a0d72a4 */ /* 0x000fe4000f8e0204 */
[----:B-1----:R-:W-:Y:S02]  /*1bb0*/  UIMAD UR11, UR8, UR20, UR9 ;  /* 0x00000014080b72a4 */ /* 0x002fe4000f8e0209 */
[----:B------:R-:W-:Y:S01]  /*1bc0*/  UIMAD UR12, UR7, UR21, UR16 ;  /* 0x00000015070c72a4 */ /* 0x000fe2000f8e0210 */
[----:B------:R-:W1:Y:S02]  /*1bd0*/  LDCU.64 UR4, c[0x0][0x4f8] ;  /* 0x00009f00ff0477ac */ /* 0x000e640008000a00 */
[----:B------:R-:W4:Y:S01]  /*1be0*/  LDCU UR6, c[0x0][0x500] ;  /* 0x0000a000ff0677ac */ /* 0x000f220008000800 */
[----:B------:R-:W-:Y:S01]  /*1bf0*/  UIMAD UR13, UR13, UR19, UR17 ;  /* 0x000000130d0d72a4 */ /* 0x000fe2000f8e0211 */
[----:B------:R-:W-:Y:S01]  /*1c00*/  UMOV UR28, URZ ;  /* 0x000000ff001c7c82 */ /* 0x000fe20008000000 */
[----:B------:R-:W-:Y:S01]  /*1c10*/  UMOV UR7, UR31 ;  /* 0x0000001f00077c82 */ /* 0x000fe20008000000 */
[----:B------:R-:W-:Y:S01]  /*1c20*/  UMOV UR20, URZ ;  /* 0x000000ff00147c82 */ /* 0x000fe20008000000 */
[----:B------:R-:W-:Y:S01]  /*1c30*/  UMOV UR21, URZ ;  /* 0x000000ff00157c82 */ /* 0x000fe20008000000 */
[----:B---3--:R-:W-:-:S07]  /*1c40*/  UMOV UR22, URZ ;  /* 0x000000ff00167c82 */ /* 0x008fce0008000000 */
.L_x_29:
[----:B------:R-:W-:Y:S01]  /*1c50*/  @!P3 MOV R3, 0xa000 ;  /* 0x0000a0000003b802 */ /* 0x000fe20000000f00 */
[----:B------:R-:W-:Y:S01]  /*1c60*/  ULEA UR9, UR7, UR30, 0x3 ;  /* 0x0000001e07097291 */ /* 0x000fe2000f8e18ff */
[----:B-12---:R-:W-:Y:S11]  /*1c70*/  @P0 BRA `(.L_x_24) ;  /* 0x0000000000100947 */ /* 0x006ff60003800000 */
[----:B------:R-:W-:Y:S04]  /*1c80*/  MOV R0, UR27 ;  /* 0x0000001b00007c02 */ /* 0x000fe80008000f00 */
[----:B------:R-:W-:Y:S04]  /*1c90*/  SHF.L.U32 R5, R0, 0x1f, RZ ;  /* 0x0000001f00057819 */ /* 0x000fe800000006ff */
[----:B------:R-:W2:Y:S02]  /*1ca0*/  SYNCS.PHASECHK.TRANS64.TRYWAIT P0, [UR9+0x50], R5 ;  /* 0x00005005ff0075a7 */ /* 0x000ea40008001109 */
[----:B--2---:R-:W-:Y:S05]  /*1cb0*/  @!P0 BRA `(.L_x_25) ;  /* 0x0000006c00f48947 */ /* 0x004fea0003800000 */
.L_x_24:
[----:B------:R3:W-:Y:S01]  /*1cc0*/  @!P3 SYNCS.ARRIVE.TRANS64 RZ, [UR9], R3 ;  /* 0x00000003ffffb9a7 */ /* 0x0007e20008000009 */
[----:B------:R-:W-:Y:S04]  /*1cd0*/  ULOP3.LUT UR8, UR38, 0x2, URZ, 0xfc, !UPT ;  /* 0x0000000226087892 */ /* 0x000fe8000f8efcff */
[----:B------:R-:W-:Y:S09]  /*1ce0*/  UISETP.NE.AND UP0, UPT, UR8, 0x2, UPT ;  /* 0x000000020800788c */ /* 0x000ff2000bf05270 */
[----:B------:R-:W-:Y:S05]  /*1cf0*/  BRA.U UP0, `(.L_x_26) ;  /* 0x0000000100047547 */ /* 0x000fea000b800000 */
[----:B-1--4-:R-:W-:Y:S05]  /*1d00*/  BPT.TRAP 0x1 ;  /* 0x000000040000795c */ /* 0x012fea0000300000 */
.L_x_26:
[----:B------:R-:W-:Y:S04]  /*1d10*/  BSSY.RECONVERGENT B0, `(.L_x_27) ;  /* 0x0000003000007945 */ /* 0x000fe80003800200 */
[----:B------:R-:W-:Y:S05]  /*1d20*/  @P2 BRA `(.L_x_28) ;  /* 0x0000000000042947 */ /* 0x000fea0003800000 */
[----:B-1--4-:R-:W-:Y:S05]  /*1d30*/  BPT.TRAP 0x1 ;  /* 0x000000040000795c */ /* 0x012fea0000300000 */
.L_x_28:
[----:B-1--4-:R-:W-:Y:S05]  /*1d40*/  BSYNC.RECONVERGENT B0 ;  /* 0x0000000000007941 */ /* 0x012fea0003800200 */
.L_x_27:
[----:B------:R-:W-:Y:S02]  /*1d50*/  UIADD3 UR8, UPT, UPT, UR7, 0x1, URZ ;  /* 0x0000000107087890 */ /* 0x000fe4000fffe0ff */
[----:B------:R-:W-:Y:S02]  /*1d60*/  UIMAD UR15, UR20, UR23, UR4 ;  /* 0x00000017140f72a4 */ /* 0x000fe4000f8e0204 */
[----:B------:R-:W-:Y:S02]  /*1d70*/  UISETP.NE.AND UP0, UPT, UR8, 0xa, UPT ;  /* 0x0000000a0800788c */ /* 0x000fe4000bf05270 */
[----:B------:R-:W-:Y:S02]  /*1d80*/  ULEA UR17, UR7, UR30, 0xe ;  /* 0x0000001e07117291 */ /* 0x000fe4000f8e70ff */
[----:B------:R-:W-:Y:S02]  /*1d90*/  USEL UR10, URZ, 0x1, UP0 ;  /* 0x00000001ff0a7887 */ /* 0x000fe40008000000 */
[----:B------:R-:W-:Y:S02]  /*1da0*/  USEL UR31, UR8, URZ, UP0 ;  /* 0x000000ff081f7287 */ /* 0x000fe40008000000 */
[----:B------:R-:W-:Y:S02]  /*1db0*/  ULOP3.LUT UR27, UR27, UR10, URZ, 0x3c, !UPT ;  /* 0x0000000a1b1b7292 */ /* 0x000fe4000f8e3cff */
[----:B------:R-:W-:Y:S02]  /*1dc0*/  ULEA UR8, UR31, UR30, 0x3 ;  /* 0x0000001e1f087291 */ /* 0x000fe4000f8e18ff */
[----:B------:R-:W-:Y:S02]  /*1dd0*/  ULEA UR16, UR7, UR30, 0xc ;  /* 0x0000001e07107291 */ /* 0x000fe4000f8e60ff */
[----:B------:R-:W-:Y:S01]  /*1de0*/  UIADD3 UR34, UP0, UPT, UR46, 0x80, URZ ;  /* 0x000000802e227890 */ /* 0x000fe2000ff1e0ff */
[----:B--2---:R-:W-:Y:S01]  /*1df0*/  MOV R0, UR27 ;  /* 0x0000001b00007c02 */ /* 0x004fe20008000f00 */
[----:B------:R-:W-:Y:S02]  /*1e00*/  ULOP3.LUT UR9, UR9, 0xfefffff8, URZ, 0xc0, !UPT ;  /* 0xfefffff809097892 */ /* 0x000fe4000f8ec0ff */
[----:B------:R-:W-:Y:S01]  /*1e10*/  USHF.L.U32 UR10, UR28, 0x6, URZ ;  /* 0x000000061c0a7899 */ /* 0x000fe200080006ff */
[----:B---3--:R-:W-:Y:S01]  /*1e20*/  SHF.L.U32 R3, R0, 0x1f, RZ ;  /* 0x0000001f00037819 */ /* 0x008fe200000006ff */
[----:B------:R-:W-:Y:S02]  /*1e30*/  UIADD3.X UR35, UPT, UPT, URZ, UR47, URZ, UP0, !UPT ;  /* 0x0000002fff237290 */ /* 0x000fe400087fe4ff */
[----:B------:R-:W-:Y:S01]  /*1e40*/  UIADD3 UR32, UP3, UPT, UR46, 0x200, URZ ;  /* 0x000002002e207890 */ /* 0x000fe2000ff7e0ff */
[----:B------:R3:W1:Y:S01]  /*1e50*/  SYNCS.PHASECHK.TRANS64.TRYWAIT P0, [UR8+0x50], R3 ;  /* 0x00005003ff0075a7 */ /* 0x0006620008001108 */
[----:B------:R-:W-:Y:S02]  /*1e60*/  UIMAD UR8, UR21, UR24, UR5 ;  /* 0x00000018150872a4 */ /* 0x000fe4000f8e0205 */
[----:B------:R-:W-:Y:S02]  /*1e70*/  UIMAD UR7, UR22, UR25, UR6 ;  /* 0x00000019160772a4 */ /* 0x000fe4000f8e0206 */
[----:B------:R-:W-:Y:S02]  /*1e80*/  ULEA UR15, UR8, UR15, 0x5 ;  /* 0x0000000f080f7291 */ /* 0x000fe4000f8e28ff */
[----:B------:R-:W-:Y:S02]  /*1e90*/  UIADD3 UR8, UPT, UPT, UR17, 0x6400, URZ ;  /* 0x0000640011087890 */ /* 0x000fe4000fffe0ff */
[----:B------:R-:W-:Y:S02]  /*1ea0*/  ULEA UR7, UR7, UR15, 0xa ;  /* 0x0000000f07077291 */ /* 0x000fe4000f8e50ff */
[----:B------:R-:W-:Y:S02]  /*1eb0*/  UIADD3.X UR33, UPT, UPT, URZ, UR47, URZ, UP3, !UPT ;  /* 0x0000002fff217290 */ /* 0x000fe40009ffe4ff */
[----:B------:R-:W-:Y:S02]  /*1ec0*/  UPRMT UR7, UR7, 0x5410, URZ ;  /* 0x0000541007077896 */ /* 0x000fe400080000ff */
[----:B------:R-:W-:Y:S02]  /*1ed0*/  UIADD3 UR16, UPT, UPT, UR16, 0x2e400, URZ ;  /* 0x0002e40010107890 */ /* 0x000fe4000fffe0ff */
[----:B------:R-:W-:Y:S02]  /*1ee0*/  UIADD3 UR37, UPT, UPT, UR20, 0x1, URZ ;  /* 0x0000000114257890 */ /* 0x000fe4000fffe0ff */
[----:B------:R-:W-:Y:S02]  /*1ef0*/  UIADD3 UR29, UPT, UPT, UR21, 0x1, URZ ;  /* 0x00000001151d7890 */ /* 0x000fe4000fffe0ff */
[----:B------:R-:W-:Y:S02]  /*1f00*/  UISETP.NE.AND UP2, UPT, UR37, UR49, UPT ;  /* 0x000000312500728c */ /* 0x000fe4000bf45270 */
[----:B------:R-:W-:Y:S02]  /*1f10*/  UIADD3 UR26, UPT, UPT, UR22, 0x1, URZ ;  /* 0x00000001161a7890 */ /* 0x000fe4000fffe0ff */
[----:B------:R-:W-:Y:S01]  /*1f20*/  UIADD3 UR36, UPT, UPT, UR36, 0x1, URZ ;  /* 0x0000000124247890 */ /* 0x000fe2000fffe0ff */
[----:B------:R-:W-:Y:S01]  /*1f30*/  UMOV UR44, 0x0 ;  /* 0x00000000002c7882 */ /* 0x000fe20000000000 */
[----:B------:R-:W-:Y:S01]  /*1f40*/  UMOV UR45, 0x10000000 ;  /* 0x10000000002d7882 */ /* 0x000fe20000000000 */
[----:B------:R-:W-:Y:S01]  /*1f50*/  UMOV UR17, UR9 ;  /* 0x0000000900117c82 */ /* 0x000fe20008000000 */
[----:B------:R2:W-:Y:S01]  /*1f60*/  UTMALDG.5D.IM2COL.2CTA [UR8], [UR34], UR7, desc[UR44] ;  /* 0x00002c08220073b4 */ /* 0x0005e20008261007 */
[----:B------:R-:W-:Y:S02]  /*1f70*/  UMOV UR19, UR10 ;  /* 0x0000000a00137c82 */ /* 0x000fe40008000000 */
[----:B------:R-:W-:Y:S04]  /*1f80*/  @UP2 UIADD3 UR29, UPT, UPT, UR21, URZ, URZ ;  /* 0x000000ff151d2290 */ /* 0x000fe8000fffe0ff */
[----:B------:R-:W-:Y:S01]  /*1f90*/  UISETP.NE.AND UP1, UPT, UR29, UR40, UPT ;  /* 0x000000281d00728c */ /* 0x000fe2000bf25270 */
[----:B------:R4:W-:Y:S10]  /*1fa0*/  UTMALDG.5D.2CTA [UR16], [UR32], desc[UR44] ;  /* 0x00002c10200075b4 */ /* 0x0009f40008221000 */
[----:B------:R-:W-:Y:S04]  /*1fb0*/  @UP1 UIADD3 UR26, UPT, UPT, UR22, URZ, URZ ;  /* 0x000000ff161a1290 */ /* 0x000fe8000fffe0ff */
[----:B------:R-:W-:Y:S02]  /*1fc0*/  UISETP.NE.AND UP0, UPT, UR26, UR41, UPT ;  /* 0x000000291a00728c */ /* 0x000fe4000bf05270 */
[----:B--2---:R-:W-:Y:S09]  /*1fd0*/  UIADD3 UR8, UPT, UPT, UR28, 0x1, URZ ;  /* 0x000000011c087890 */ /* 0x004ff2000fffe0ff */
[----:B------:R-:W-:Y:S01]  /*1fe0*/  @UP0 UIADD3 UR8, UPT, UPT, UR28, URZ, URZ ;  /* 0x000000ff1c080290 */ /* 0x000fe2000fffe0ff */
[----:B------:R-:W-:Y:S01]  /*1ff0*/  UMOV UR7, UR31 ;  /* 0x0000001f00077c82 */ /* 0x000fe20008000000 */
[----:B----4-:R-:W-:Y:S02]  /*2000*/  USEL UR22, UR26, URZ, UP0 ;  /* 0x000000ff1a167287 */ /* 0x010fe40008000000 */
[----:B------:R-:W-:Y:S02]  /*2010*/  UISETP.NE.AND UP0, UPT, UR36, UR42, UPT ;  /* 0x0000002a2400728c */ /* 0x000fe4000bf05270 */
[----:B------:R-:W-:Y:S02]  /*2020*/  USEL UR20, UR37, URZ, UP2 ;  /* 0x000000ff25147287 */ /* 0x000fe40009000000 */
[----:B------:R-:W-:Y:S01]  /*2030*/  USEL UR21, UR29, URZ, UP1 ;  /* 0x000000ff1d157287 */ /* 0x000fe20008800000 */
[----:B------:R-:W-:Y:S04]  /*2040*/  UMOV UR28, UR8 ;  /* 0x00000008001c7c82 */ /* 0x000fe80008000000 */
[----:B---3--:R-:W-:Y:S07]  /*2050*/  BRA.U UP0, `(.L_x_29) ;  /* 0xfffffff900fc7547 */ /* 0x008fee000b83ffff */
.L_x_23:
[----:B------:R-:W-:Y:S01]  /*2060*/  ULEA UR4, UR31, UR30, 0x3 ;  /* 0x0000001e1f047291 */ /* 0x000fe2000f8e18ff */
[----:B-1----:R-:W-:Y:S01]  /*2070*/  MOV R0, UR27 ;  /* 0x0000001b00007c02 */ /* 0x002fe20008000f00 */
[----:B------:R-:W-:Y:S01]  /*2080*/  @!P1 SYNCS.ARRIVE.TRANS64.A1T0 RZ, [UR30+0xd8], RZ ;  /* 0x0000d8ffffff99a7 */ /* 0x000fe2000810001e */
[----:B------:R-:W-:Y:S02]  /*2090*/  UISETP.GE.AND UP0, UPT, UR51, 0x1, UPT ;  /* 0x000000013300788c */ /* 0x000fe4000bf06270 */
[----:B------:R-:W-:-:S04]  /*20a0*/  SHF.L.U32 R0, R0, 0x1f, RZ ;  /* 0x0000001f00007819 */ /* 0x000fc800000006ff */
[----:B--2---:R1:W2:Y:S03]  /*20b0*/  SYNCS.PHASECHK.TRANS64.TRYWAIT P0, [UR4+0x50], R0 ;  /* 0x00005000ff0075a7 */ /* 0x0042a60008001104 */
[----:B------:R-:W-:Y:S05]  /*20c0*/  BRA.U !UP0, `(.L_x_30) ;  /* 0x0000000508a47547 */ /* 0x000fea000b800000 */
[----:B------:R-:W3:Y:S01]  /*20d0*/  LDCU.128 UR8, c[0x0][0x480] ;  /* 0x00009000ff0877ac */ /* 0x000ee20008000c00 */
[----:B------:R-:W4:Y:S01]  /*20e0*/  LDCU.128 UR32, c[0x0][0x490] ;  /* 0x00009200ff2077ac */ /* 0x000f220008000c00 */
[----:B------:R-:W1:Y:S01]  /*20f0*/  LDCU UR13, c[0x0][0x4c8] ;  /* 0x00009900ff0d77ac */ /* 0x000e620008000800 */
        /* <DEDUP_REMOVED lines=10> */
[----:B------:R-:W1:Y:S05]  /*21a0*/  LDCU.64 UR40, c[0x0][0x390] ;  /* 0x00007200ff2877ac */ /* 0x000e6a0008000a00 */
[----:B------:R-:W-:Y:S01]  /*21b0*/  UMOV UR4, UR7 ;  /* 0x0000000700047c82 */ /* 0x000fe20008000000 */
[----:B------:R-:W1:Y:S01]  /*21c0*/  LDCU.64 UR24, c[0x0][0x4d0] ;  /* 0x00009a00ff1877ac */ /* 0x000e620008000a00 */
[----:B------:R-:W-:Y:S01]  /*21d0*/  USHF.R.U32.HI UR4, URZ, UR33, UR4 ;  /* 0x00000021ff047299 */ /* 0x000fe20008011604 */
[----:B------:R-:W4:Y:S03]  /*21e0*/  LDCU.64 UR32, c[0x0][0x4c0] ;  /* 0x00009800ff2077ac */ /* 0x000f260008000a00 */
[----:B------:R-:W-:-:S02]  /*21f0*/  USEL UR4, UR5, UR4, !UP0 ;  /* 0x0000000405047287 */ /* 0x000fc4000c000000 */
[----:B------:R-:W-:Y:S02]  /*2200*/  UISETP.NE.AND UP0, UPT, UR34, 0x1, UPT ;  /* 0x000000012200788c */ /* 0x000fe4000bf05270 */
[----:B------:R-:W-:Y:S02]  /*2210*/  UIMAD.WIDE.U32 UR6, UR4, UR35, URZ ;  /* 0x00000023040672a5 */ /* 0x000fe4000f8e00ff */
[----:B------:R-:W-:Y:S01]  /*2220*/  UIADD3 UR42, UPT, UPT, UR51, UR42, URZ ;  /* 0x0000002a332a7290 */ /* 0x000fe2000fffe0ff */
[----:B------:R-:W-:-:S04]  /*2230*/  UMOV UR37, UR51 ;  /* 0x0000003300257c82 */ /* 0x000fc80008000000 */
[----:B------:R-:W-:Y:S01]  /*2240*/  UMOV UR6, UR7 ;  /* 0x0000000700067c82 */ /* 0x000fe20008000000 */
[----:B------:R-:W-:Y:S02]  /*2250*/  UIADD3 UR7, UPT, UPT, -UR5, URZ, URZ ;  /* 0x000000ff05077290 */ /* 0x000fe4000fffe1ff */
[----:B---3--:R-:W-:Y:S02]  /*2260*/  USHF.R.U32.HI UR6, URZ, UR9, UR6 ;  /* 0x00000009ff067299 */ /* 0x008fe40008011606 */
[----:B------:R-:W-:Y:S02]  /*2270*/  UIMAD UR7, UR8, UR7, UR43 ;  /* 0x00000007080772a4 */ /* 0x000fe4000f8e022b */
[----:B------:R-:W-:Y:S02]  /*2280*/  USEL UR14, UR4, UR6, !UP0 ;  /* 0x00000006040e7287 */ /* 0x000fe4000c000000 */
[----:B------:R-:W-:Y:S02]  /*2290*/  UIADD3 UR6, UPT, UPT, -UR4, URZ, URZ ;  /* 0x000000ff04067290 */ /* 0x000fe4000fffe1ff */
[----:B------:R-:W-:-:S02]  /*22a0*/  UIADD3 UR9, UPT, UPT, -UR14, URZ, URZ ;  /* 0x000000ff0e097290 */ /* 0x000fc4000fffe1ff */
[----:B------:R-:W-:Y:S02]  /*22b0*/  UIMAD UR12, UR11, UR6, UR5 ;  /* 0x000000060b0c72a4 */ /* 0x000fe4000f8e0205 */
[----:B------:R-:W-:Y:S02]  /*22c0*/  UIMAD UR9, UR34, UR9, UR4 ;  /* 0x00000009220972a4 */ /* 0x000fe4000f8e0204 */
[----:B----4-:R-:W-:Y:S01]  /*22d0*/  UIMAD UR11, UR7, UR32, UR10 ;  /* 0x00000020070b72a4 */ /* 0x010fe2000f8e020a */
[----:B------:R-:W3:Y:S02]  /*22e0*/  LDCU UR43, c[0x0][0x38c] ;  /* 0x00007180ff2b77ac */ /* 0x000ee40008000800 */
[----:B------:R-:W4:Y:S01]  /*22f0*/  LDCU UR6, c[0x0][0x500] ;  /* 0x0000a000ff0677ac */ /* 0x000f220008000800 */
[----:B------:R-:W2:Y:S01]  /*2300*/  LDCU.64 UR4, c[0x0][0x4f8] ;  /* 0x00009f00ff0477ac */ /* 0x000ea20008000a00 */
[----:B-1----:R-:W-:Y:S02]  /*2310*/  UIMAD UR12, UR12, UR33, UR16 ;  /* 0x000000210c0c72a4 */ /* 0x002fe4000f8e0210 */
[----:B------:R-:W-:Y:S01]  /*2320*/  UIMAD UR13, UR9, UR13, UR17 ;  /* 0x0000000d090d72a4 */ /* 0x000fe2000f8e0211 */
[----:B------:R-:W-:-:S11]  /*2330*/  UMOV UR7, UR31 ;  /* 0x0000001f00077c82 */ /* 0x000fd60008000000 */
.L_x_36:
[----:B------:R-:W-:Y:S01]  /*2340*/  @!P3 MOV R3, 0xa000 ;  /* 0x0000a0000003b802 */ /* 0x000fe20000000f00 */
[----:B------:R-:W-:Y:S01]  /*2350*/  ULEA UR9, UR7, UR30, 0x3 ;  /* 0x0000001e07097291 */ /* 0x000fe2000f8e18ff */
[----:B--2---:R-:W-:Y:S11]  /*2360*/  @P0 BRA `(.L_x_31) ;  /* 0x0000000000100947 */ /* 0x004ff60003800000 */
[----:B------:R-:W-:Y:S04]  /*2370*/  MOV R0, UR27 ;  /* 0x0000001b00007c02 */ /* 0x000fe80008000f00 */
[----:B------:R-:W-:Y:S04]  /*2380*/  SHF.L.U32 R5, R0, 0x1f, RZ ;  /* 0x0000001f00057819 */ /* 0x000fe800000006ff */
[----:B------:R-:W1:Y:S02]  /*2390*/  SYNCS.PHASECHK.TRANS64.TRYWAIT P0, [UR9+0x50], R5 ;  /* 0x00005005ff0075a7 */ /* 0x000e640008001109 */
[----:B-1----:R-:W-:Y:S05]  /*23a0*/  @!P0 BRA `(.L_x_32) ;  /* 0x0000006800508947 */ /* 0x002fea0003800000 */
.L_x_31:
[----:B------:R2:W-:Y:S01]  /*23b0*/  @!P3 SYNCS.ARRIVE.TRANS64 RZ, [UR9], R3 ;  /* 0x00000003ffffb9a7 */ /* 0x0005e20008000009 */
[----:B------:R-:W-:Y:S04]  /*23c0*/  ULOP3.LUT UR8, UR38, 0x2, URZ, 0xfc, !UPT ;  /* 0x0000000226087892 */ /* 0x000fe8000f8efcff */
[----:B------:R-:W-:Y:S09]  /*23d0*/  UISETP.NE.AND UP0, UPT, UR8, 0x2, UPT ;  /* 0x000000020800788c */ /* 0x000ff2000bf05270 */
[----:B------:R-:W-:Y:S05]  /*23e0*/  BRA.U UP0, `(.L_x_33) ;  /* 0x0000000100047547 */ /* 0x000fea000b800000 */
[----:B---34-:R-:W-:Y:S05]  /*23f0*/  BPT.TRAP 0x1 ;  /* 0x000000040000795c */ /* 0x018fea0000300000 */
.L_x_33:
[----:B------:R-:W-:Y:S04]  /*2400*/  BSSY.RECONVERGENT B0, `(.L_x_34) ;  /* 0x0000003000007945 */ /* 0x000fe80003800200 */
[----:B------:R-:W-:Y:S05]  /*2410*/  @P2 BRA `(.L_x_35) ;  /* 0x0000000000042947 */ /* 0x000fea0003800000 */
[----:B---34-:R-:W-:Y:S05]  /*2420*/  BPT.TRAP 0x1 ;  /* 0x000000040000795c */ /* 0x018fea0000300000 */
.L_x_35:
[----:B---34-:R-:W-:Y:S05]  /*2430*/  BSYNC.RECONVERGENT B0 ;  /* 0x0000000000007941 */ /* 0x018fea0003800200 */
.L_x_34:
        /* <DEDUP_REMOVED lines=8> */
[----:B------:R-:W-:Y:S02]  /*24c0*/  UIMAD UR10, UR21, UR24, UR5 ;  /* 0x00000018150a72a4 */ /* 0x000fe4000f8e0205 */
[----:B------:R-:W-:Y:S01]  /*24d0*/  UIADD3 UR34, UP0, UPT, UR46, 0x80, URZ ;  /* 0x000000802e227890 */ /* 0x000fe2000ff1e0ff */
[----:B-1----:R-:W-:Y:S01]  /*24e0*/  MOV R0, UR27 ;  /* 0x0000001b00007c02 */ /* 0x002fe20008000f00 */
[----:B------:R-:W-:Y:S02]  /*24f0*/  ULEA UR15, UR10, UR15, 0x5 ;  /* 0x0000000f0a0f7291 */ /* 0x000fe4000f8e28ff */
[----:B------:R-:W-:Y:S01]  /*2500*/  USHF.L.U32 UR19, UR28, 0x6, URZ ;  /* 0x000000061c137899 */ /* 0x000fe200080006ff */
[----:B--2---:R-:W-:Y:S01]  /*2510*/  SHF.L.U32 R3, R0, 0x1f, RZ ;  /* 0x0000001f00037819 */ /* 0x004fe200000006ff */
[----:B------:R-:W-:Y:S02]  /*2520*/  ULOP3.LUT UR9, UR9, 0xfefffff8, URZ, 0xc0, !UPT ;  /* 0xfefffff809097892 */ /* 0x000fe4000f8ec0ff */
[----:B------:R-:W-:Y:S01]  /*2530*/  UIADD3.X UR35, UPT, UPT, URZ, UR47, URZ, UP0, !UPT ;  /* 0x0000002fff237290 */ /* 0x000fe200087fe4ff */
[----:B------:R1:W2:Y:S01]  /*2540*/  SYNCS.PHASECHK.TRANS64.TRYWAIT P0, [UR8+0x50], R3 ;  /* 0x00005003ff0075a7 */ /* 0x0002a20008001108 */
[----:B------:R-:W-:Y:S02]  /*2550*/  ULEA UR8, UR7, UR30, 0xe ;  /* 0x0000001e07087291 */ /* 0x000fe4000f8e70ff */
[----:B------:R-:W-:Y:S02]  /*2560*/  UIMAD UR7, UR22, UR25, UR6 ;  /* 0x00000019160772a4 */ /* 0x000fe4000f8e0206 */
[----:B------:R-:W-:Y:S02]  /*2570*/  UIADD3 UR8, UPT, UPT, UR8, 0x6400, URZ ;  /* 0x0000640008087890 */ /* 0x000fe4000fffe0ff */
[----:B------:R-:W-:Y:S02]  /*2580*/  ULEA UR7, UR7, UR15, 0xa ;  /* 0x0000000f07077291 */ /* 0x000fe4000f8e50ff */
[----:B------:R-:W-:Y:S02]  /*2590*/  UIADD3 UR32, UP3, UPT, UR46, 0x200, URZ ;  /* 0x000002002e207890 */ /* 0x000fe4000ff7e0ff */
[----:B------:R-:W-:Y:S02]  /*25a0*/  UPRMT UR7, UR7, 0x5410, URZ ;  /* 0x0000541007077896 */ /* 0x000fe400080000ff */
[----:B------:R-:W-:Y:S02]  /*25b0*/  UIADD3.X UR33, UPT, UPT, URZ, UR47, URZ, UP3, !UPT ;  /* 0x0000002fff217290 */ /* 0x000fe40009ffe4ff */
[----:B------:R-:W-:Y:S02]  /*25c0*/  UIADD3 UR16, UPT, UPT, UR16, 0x2e400, URZ ;  /* 0x0002e40010107890 */ /* 0x000fe4000fffe0ff */
[----:B------:R-:W-:Y:S02]  /*25d0*/  UIADD3 UR36, UPT, UPT, UR20, 0x1, URZ ;  /* 0x0000000114247890 */ /* 0x000fe4000fffe0ff */
[----:B------:R-:W-:Y:S02]  /*25e0*/  UIADD3 UR29, UPT, UPT, UR21, 0x1, URZ ;  /* 0x00000001151d7890 */ /* 0x000fe4000fffe0ff */
[----:B------:R-:W-:Y:S02]  /*25f0*/  UISETP.NE.AND UP2, UPT, UR36, UR43, UPT ;  /* 0x0000002b2400728c */ /* 0x000fe4000bf45270 */
[----:B------:R-:W-:Y:S01]  /*2600*/  UIADD3 UR26, UPT, UPT, UR22, 0x1, URZ ;  /* 0x00000001161a7890 */ /* 0x000fe2000fffe0ff */
[----:B------:R-:W-:Y:S01]  /*2610*/  UMOV UR44, 0x0 ;  /* 0x00000000002c7882 */ /* 0x000fe20000000000 */
[----:B------:R-:W-:Y:S01]  /*2620*/  UMOV UR45, 0x10000000 ;  /* 0x10000000002d7882 */ /* 0x000fe20000000000 */
[----:B------:R-:W-:Y:S01]  /*2630*/  UMOV UR10, UR19 ;  /* 0x00000013000a7c82 */ /* 0x000fe20008000000 */
[----:B------:R-:W-:Y:S01]  /*2640*/  UMOV UR17, UR9 ;  /* 0x0000000900117c82 */ /* 0x000fe20008000000 */
[----:B------:R3:W-:Y:S04]  /*2650*/  UTMALDG.5D.IM2COL.2CTA [UR8], [UR34], UR7, desc[UR44] ;  /* 0x00002c08220073b4 */ /* 0x0007e80008261007 */
[----:B------:R-:W-:Y:S04]  /*2660*/  @UP2 UIADD3 UR29, UPT, UPT, UR21, URZ, URZ ;  /* 0x000000ff151d2290 */ /* 0x000fe8000fffe0ff */
[----:B------:R-:W-:Y:S01]  /*2670*/  UISETP.NE.AND UP1, UPT, UR29, UR40, UPT ;  /* 0x000000281d00728c */ /* 0x000fe2000bf25270 */
[----:B------:R4:W-:Y:S10]  /*2680*/  UTMALDG.5D.2CTA [UR16], [UR32], desc[UR44] ;  /* 0x00002c10200075b4 */ /* 0x0009f40008221000 */
[----:B------:R-:W-:Y:S04]  /*2690*/  @UP1 UIADD3 UR26, UPT, UPT, UR22, URZ, URZ ;  /* 0x000000ff161a1290 */ /* 0x000fe8000fffe0ff */
[----:B------:R-:W-:Y:S02]  /*26a0*/  UISETP.NE.AND UP0, UPT, UR26, UR41, UPT ;  /* 0x000000291a00728c */ /* 0x000fe4000bf05270 */
[----:B---3--:R-:W-:Y:S09]  /*26b0*/  UIADD3 UR8, UPT, UPT, UR28, 0x1, URZ ;  /* 0x000000011c087890 */ /* 0x008ff2000fffe0ff */
[----:B------:R-:W-:Y:S02]  /*26c0*/  @UP0 UIADD3 UR8, UPT, UPT, UR28, URZ, URZ ;  /* 0x000000ff1c080290 */ /* 0x000fe4000fffe0ff */
[----:B------:R-:W-:Y:S02]  /*26d0*/  UIADD3 UR7, UPT, UPT, UR37, -0x1, URZ ;  /* 0xffffffff25077890 */ /* 0x000fe4000fffe0ff */
[----:B----4-:R-:W-:Y:S02]  /*26e0*/  USEL UR22, UR26, URZ, UP0 ;  /* 0x000000ff1a167287 */ /* 0x010fe40008000000 */
[----:B------:R-:W-:Y:S02]  /*26f0*/  UISETP.GT.U32.AND UP0, UPT, UR37, 0x1, UPT ;  /* 0x000000012500788c */ /* 0x000fe4000bf04070 */
[----:B------:R-:W-:Y:S02]  /*2700*/  USEL UR20, UR36, URZ, UP2 ;  /* 0x000000ff24147287 */ /* 0x000fe40009000000 */
[----:B------:R-:W-:Y:S01]  /*2710*/  USEL UR21, UR29, URZ, UP1 ;  /* 0x000000ff1d157287 */ /* 0x000fe20008800000 */
[----:B------:R-:W-:Y:S01]  /*2720*/  UMOV UR37, UR7 ;  /* 0x0000000700257c82 */ /* 0x000fe20008000000 */
[----:B------:R-:W-:Y:S01]  /*2730*/  UMOV UR7, UR31 ;  /* 0x0000001f00077c82 */ /* 0x000fe20008000000 */
[----:B------:R-:W-:Y:S02]  /*2740*/  UMOV UR28, UR8 ;  /* 0x00000008001c7c82 */ /* 0x000fe40008000000 */
[----:B-1----:R-:W-:Y:S07]  /*2750*/  BRA.U UP0, `(.L_x_36) ;  /* 0xfffffff900f87547 */ /* 0x002fee000b83ffff */
.L_x_30:
[----:B------:R-:W-:Y:S01]  /*2760*/  SHF.L.U32 R3, R2, 0x1f, RZ ;  /* 0x0000001f02037819 */ /* 0x000fe200000006ff */
[----:B------:R-:W-:-:S03]  /*2770*/  NOP ;  /* 0x0000000000007918 */ /* 0x000fc60000000000 */
[----:B--2---:R-:W2:Y:S02]  /*2780*/  SYNCS.PHASECHK.TRANS64.TRYWAIT P0, [UR30+0xe0], R3 ;  /* 0x0000e003ff0075a7 */ /* 0x004ea4000800111e */
[----:B--2---:R-:W-:Y:S05]  /*2790*/  @!P0 BRA `(.L_x_37) ;  /* 0x00000064006c8947 */ /* 0x004fea0003800000 */
.L_x_136:
[----:B------:R-:W2:Y:S01]  /*27a0*/  LDS.128 R4, [UR30+0x120] ;  /* 0x0001201eff047984 */ /* 0x000ea20008000c00 */
[----:B------:R-:W-:Y:S02]  /*27b0*/  UIADD3 UR4, UPT, UPT, UR30, 0xe8, URZ ;  /* 0x000000e81e047890 */ /* 0x000fe4000fffe0ff */
[----:B------:R-:W-:Y:S01]  /*27c0*/  UISETP.GE.AND UP0, UPT, UR39, 0x1, UPT ;  /* 0x000000012700788c */ /* 0x000fe2000bf06270 */
[----:B------:R-:W-:Y:S01]  /*27d0*/  @!PT LDS RZ, [RZ] ;  /* 0x00000000fffff984 */ /* 0x000fe20000000800 */
[----:B------:R-:W-:Y:S01]  /*27e0*/  @!PT LDS RZ, [RZ] ;  /* 0x00000000fffff984 */ /* 0x000fe20000000800 */
[----:B------:R-:W-:Y:S01]  /*27f0*/  @!PT LDS RZ, [RZ] ;  /* 0x00000000fffff984 */ /* 0x000fe20000000800 */
[----:B------:R-:W-:Y:S01]  /*2800*/  @!PT LDS RZ, [RZ] ;  /* 0x00000000fffff984 */ /* 0x000fe20000000800 */
[----:B------:R3:W-:Y:S06]  /*2810*/  MEMBAR.ALL.CTA ;  /* 0x0000000000007992 */ /* 0x0007ec0000008000 */
[----:B---3--:R-:W3:Y:S01]  /*2820*/  FENCE.VIEW.ASYNC.S ;  /* 0x00000000000073c6 */ /* 0x008ee20000000000 */
[----:B------:R-:W-:-:S09]  /*2830*/  UPRMT UR4, URZ, 0x654, UR4 ;  /* 0x00000654ff047896 */ /* 0x000fd20008000004 */
[----:B---3--:R-:W-:Y:S01]  /*2840*/  SYNCS.ARRIVE.TRANS64.RED.A1T0 RZ, [UR4], RZ ;  /* 0x000000ffffff79a7 */ /* 0x008fe20008100404 */
[----:B--2---:R-:W-:-:S13]  /*2850*/  LOP3.LUT P0, RZ, R6, 0x1, RZ, 0xc0, !PT ;  /* 0x0000000106ff7812 */ /* 0x004fda000780c0ff */
[----:B------:R-:W-:Y:S01]  /*2860*/  VOTEU.ANY UP1, P0 ;  /* 0x0000000000ff7886 */ /* 0x000fe20000020100 */
[----:B------:R-:W-:-:S13]  /*2870*/  PLOP3.LUT P0, PT, PT, PT, UP1, 0x80, 0x8 ;  /* 0x000000000008781c */ /* 0x000fda0003f0f018 */
[----:B-1----:R-:W-:Y:S02]  /*2880*/  @P0 MOV R0, R4 ;  /* 0x0000000400000202 */ /* 0x002fe40000000f00 */
[----:B------:R-:W-:Y:S02]  /*2890*/  @P0 LOP3.LUT R4, R5, 0xffff, RZ, 0xc0, !PT ;  /* 0x0000ffff05040812 */ /* 0x000fe400078ec0ff */
[----:B------:R-:W-:Y:S02]  /*28a0*/  @P0 R2UR UR6, R0 ;  /* 0x00000000000602ca */ /* 0x000fe400000e0000 */
[----:B------:R-:W-:-:S11]  /*28b0*/  @P0 R2UR UR5, R4 ;  /* 0x00000000040502ca */ /* 0x000fd600000e0000 */
[----:B------:R-:W-:Y:S02]  /*28c0*/  @UP1 UMOV UR50, UR6 ;  /* 0x0000000600321c82 */ /* 0x000fe40008000000 */
[----:B------:R-:W-:Y:S01]  /*28d0*/  @UP1 UMOV UR48, UR5 ;  /* 0x0000000500301c82 */ /* 0x000fe20008000000 */
[----:B------:R-:W-:Y:S05]  /*28e0*/  BRA.U !UP0, `(.L_x_38) ;  /* 0x0000000108d47547 */ /* 0x000fea000b800000 */
[----:B------:R-:W1:Y:S01]  /*28f0*/  LDCU.128 UR16, c[0x0][0xc10] ;  /* 0x00018200ff1077ac */ /* 0x000e620008000c00 */
[----:B------:R-:W2:Y:S01]  /*2900*/  LDCU UR20, c[0x0][0xc20] ;  /* 0x00018400ff1477ac */ /* 0x000ea20008000800 */
[----:B------:R-:W3:Y:S01]  /*2910*/  LDCU UR13, c[0x0][0xc0c] ;  /* 0x00018180ff0d77ac */ /* 0x000ee20008000800 */
[----:B------:R-:W4:Y:S01]  /*2920*/  LDCU.64 UR14, c[0x0][0xc28] ;  /* 0x00018500ff0e77ac */ /* 0x000f220008000a00 */
[----:B------:R-:W-:Y:S02]  /*2930*/  UISETP.NE.AND UP3, UPT, UR39, 0x1, UPT ;  /* 0x000000012700788c */ /* 0x000fe4000bf65270 */
[----:B-1----:R-:W-:Y:S02]  /*2940*/  UIMAD.WIDE.U32 UR4, UR52, UR19, URZ ;  /* 0x00000013340472a5 */ /* 0x002fe4000f8e00ff */
[----:B------:R-:W-:Y:S02]  /*2950*/  UIMAD.WIDE.U32 UR6, UR54, UR16, URZ ;  /* 0x00000010360672a5 */ /* 0x000fe4000f8e00ff */
[----:B------:R-:W-:-:S02]  /*2960*/  UISETP.NE.AND UP0, UPT, UR18, 0x1, UPT ;  /* 0x000000011200788c */ /* 0x000fc4000bf05270 */
[----:B------:R-:W-:Y:S01]  /*2970*/  UIMAD.WIDE.U32 UR10, UR48, UR19, URZ ;  /* 0x00000013300a72a5 */ /* 0x000fe2000f8e00ff */
[----:B------:R-:W-:Y:S01]  /*2980*/  UMOV UR4, UR5 ;  /* 0x0000000500047c82 */ /* 0x000fe20008000000 */
[----:B---3--:R-:W-:Y:S02]  /*2990*/  UISETP.NE.AND UP2, UPT, UR13, 0x1, UPT ;  /* 0x000000010d00788c */ /* 0x008fe4000bf45270 */
[----:B--2---:R-:W-:Y:S02]  /*29a0*/  USHF.R.U32.HI UR5, URZ, UR20, UR4 ;  /* 0x00000014ff057299 */ /* 0x004fe40008011604 */
[----:B------:R-:W-:Y:S01]  /*29b0*/  UIMAD.WIDE.U32 UR8, UR50, UR16, URZ ;  /* 0x00000010320872a5 */ /* 0x000fe2000f8e00ff */
[----:B------:R-:W-:Y:S01]  /*29c0*/  UMOV UR4, UR7 ;  /* 0x0000000700047c82 */ /* 0x000fe20008000000 */
[----:B------:R-:W-:Y:S02]  /*29d0*/  USEL UR5, UR52, UR5, !UP0 ;  /* 0x0000000534057287 */ /* 0x000fe4000c000000 */
[----:B------:R-:W-:-:S02]  /*29e0*/  USHF.R.U32.HI UR4, URZ, UR17, UR4 ;  /* 0x00000011ff047299 */ /* 0x000fc40008011604 */
[----:B----4-:R-:W-:Y:S02]  /*29f0*/  UIMAD.WIDE.U32 UR6, UR5, UR14, URZ ;  /* 0x0000000e050672a5 */ /* 0x010fe4000f8e00ff */
[----:B------:R-:W-:Y:S01]  /*2a00*/  USEL UR12, UR54, UR4, !UP2 ;  /* 0x00000004360c7287 */ /* 0x000fe2000d000000 */
[----:B------:R-:W-:Y:S02]  /*2a10*/  UMOV UR8, UR9 ;  /* 0x0000000900087c82 */ /* 0x000fe40008000000 */
[----:B------:R-:W-:Y:S01]  /*2a20*/  UMOV UR4, UR11 ;  /* 0x0000000b00047c82 */ /* 0x000fe20008000000 */
[----:B------:R-:W-:Y:S01]  /*2a30*/  UIMAD.WIDE.U32 UR10, UR12, UR14, URZ ;  /* 0x0000000e0c0a72a5 */ /* 0x000fe2000f8e00ff */
[----:B------:R-:W-:Y:S01]  /*2a40*/  UMOV UR6, UR7 ;  /* 0x0000000700067c82 */ /* 0x000fe20008000000 */
[----:B------:R-:W-:Y:S02]  /*2a50*/  USHF.R.U32.HI UR4, URZ, UR20, UR4 ;  /* 0x00000014ff047299 */ /* 0x000fe40008011604 */
[----:B------:R-:W-:-:S02]  /*2a60*/  @UP3 USHF.R.U32.HI UR5, URZ, UR15, UR6 ;  /* 0x0000000fff053299 */ /* 0x000fc40008011606 */
[----:B------:R-:W-:Y:S01]  /*2a70*/  USHF.R.U32.HI UR17, URZ, UR17, UR8 ;  /* 0x00000011ff117299 */ /* 0x000fe20008011608 */
[----:B------:R-:W-:Y:S01]  /*2a80*/  UMOV UR6, UR11 ;  /* 0x0000000b00067c82 */ /* 0x000fe20008000000 */
[----:B------:R-:W-:Y:S02]  /*2a90*/  USEL UR4, UR48, UR4, !UP0 ;  /* 0x0000000430047287 */ /* 0x000fe4000c000000 */
[----:B------:R-:W-:Y:S02]  /*2aa0*/  @UP3 USHF.R.U32.HI UR12, URZ, UR15, UR6 ;  /* 0x0000000fff0c3299 */ /* 0x000fe40008011606 */
[----:B------:R-:W-:Y:S02]  /*2ab0*/  UIMAD UR6, UR39, UR5, URZ ;  /* 0x00000005270672a4 */ /* 0x000fe4000f8e02ff */
[----:B------:R-:W-:Y:S02]  /*2ac0*/  USEL UR5, UR50, UR17, !UP2 ;  /* 0x0000001132057287 */ /* 0x000fe4000d000000 */
[----:B------:R-:W-:-:S02]  /*2ad0*/  UIMAD UR8, UR39, UR12, URZ ;  /* 0x0000000c270872a4 */ /* 0x000fc4000f8e02ff */
[----:B------:R-:W-:Y:S02]  /*2ae0*/  UISETP.GE.AND UP0, UPT, UR4, UR6, UPT ;  /* 0x000000060400728c */ /* 0x000fe4000bf06270 */
[----:B------:R-:W-:Y:S02]  /*2af0*/  UIMAD.WIDE.U32 UR6, UR4, UR14, URZ ;  /* 0x0000000e040672a5 */ /* 0x000fe4000f8e00ff */
[----:B------:R-:W-:Y:S02]  /*2b00*/  UISETP.GE.OR UP0, UPT, UR5, UR8, UP0 ;  /* 0x000000080500728c */ /* 0x000fe40008706670 */
[----:B------:R-:W-:Y:S02]  /*2b10*/  UIMAD.WIDE.U32 UR8, UR5, UR14, URZ ;  /* 0x0000000e050872a5 */ /* 0x000fe4000f8e00ff */
[----:B------:R-:W-:Y:S01]  /*2b20*/  UIADD3 UR10, UPT, UPT, -UR4, URZ, URZ ;  /* 0x000000ff040a7290 */ /* 0x000fe2000fffe1ff */
[----:B------:R-:W-:Y:S02]  /*2b30*/  UMOV UR6, UR7 ;  /* 0x0000000700067c82 */ /* 0x000fe40008000000 */
[----:B------:R-:W-:-:S02]  /*2b40*/  USHF.R.U32.HI UR6, URZ, UR15, UR6 ;  /* 0x0000000fff067299 */ /* 0x000fc40008011606 */
[----:B------:R-:W-:Y:S02]  /*2b50*/  UIMAD UR10, UR18, UR10, UR48 ;  /* 0x0000000a120a72a4 */ /* 0x000fe4000f8e0230 */
[----:B------:R-:W-:Y:S01]  /*2b60*/  USEL UR6, UR4, UR6, !UP3 ;  /* 0x0000000604067287 */ /* 0x000fe2000d800000 */
[----:B------:R-:W-:Y:S01]  /*2b70*/  @!UP0 UMOV UR7, UR9 ;  /* 0x0000000900078c82 */ /* 0x000fe20008000000 */
[----:B------:R-:W-:Y:S02]  /*2b80*/  UIADD3 UR9, UPT, UPT, -UR5, URZ, URZ ;  /* 0x000000ff05097290 */ /* 0x000fe4000fffe1ff */
[----:B------:R-:W-:Y:S02]  /*2b90*/  @!UP0 USHF.R.U32.HI UR7, URZ, UR15, UR7 ;  /* 0x0000000fff078299 */ /* 0x000fe40008011607 */
[----:B------:R-:W-:Y:S02]  /*2ba0*/  UIADD3 UR8, UPT, UPT, -UR6, URZ, URZ ;  /* 0x000000ff06087290 */ /* 0x000fe4000fffe1ff */
[----:B------:R-:W-:-:S02]  /*2bb0*/  @!UP0 USEL UR7, UR5, UR7, !UP3 ;  /* 0x0000000705078287 */ /* 0x000fc4000d800000 */
[----:B------:R-:W-:Y:S02]  /*2bc0*/  UIMAD UR8, UR39, UR8, UR4 ;  /* 0x00000008270872a4 */ /* 0x000fe4000f8e0204 */
[----:B------:R-:W-:Y:S02]  /*2bd0*/  @!UP0 UIADD3 UR6, UPT, UPT, UR6, -UR7, URZ ;  /* 0x8000000706068290 */ /* 0x000fe4000fffe0ff */
[----:B------:R-:W-:Y:S02]  /*2be0*/  @!UP0 UIMAD UR7, UR8, UR12, UR7 ;  /* 0x0000000c080782a4 */ /* 0x000fe4000f8e0207 */
[----:B------:R-:W-:Y:S02]  /*2bf0*/  @!UP0 UIMAD UR4, UR39, UR6, UR5 ;  /* 0x00000006270482a4 */ /* 0x000fe4000f8e0205 */
[----:B------:R-:W-:Y:S02]  /*2c00*/  UIMAD UR6, UR13, UR9, UR50 ;  /* 0x000000090d0672a4 */ /* 0x000fe4000f8e0232 */
[----:B------:R-:W-:Y:S01]  /*2c10*/  UIMAD UR48, UR4, UR18, UR10 ;  /* 0x00000012043072a4 */ /* 0x000fe2000f8e020a */
[----:B------:R-:W-:-:S02]  /*2c20*/  @!UP0 UMOV UR5, UR7 ;  /* 0x0000000700058c82 */ /* 0x000fc40008000000 */
[----:B------:R-:W-:-:S12]  /*2c30*/  UIMAD UR50, UR5, UR13, UR6 ;  /* 0x0000000d053272a4 */ /* 0x000fd8000f8e0206 */
.L_x_38:
[----:B------:R-:W1:Y:S02]  /*2c40*/  LDCU UR4, c[0x0][0xc30] ;  /* 0x00018600ff0477ac */ /* 0x000e640008000800 */
[----:B-1----:R-:W-:-:S09]  /*2c50*/  UISETP.NE.AND UP0, UPT, UR4, 0x1, UPT ;  /* 0x000000010400788c */ /* 0x002fd2000bf05270 */
[----:B------:R-:W-:Y:S05]  /*2c60*/  BRA.U UP0, `(.L_x_39) ;  /* 0x0000000100447547 */ /* 0x000fea000b800000 */
[----:B------:R-:W1:Y:S01]  /*2c70*/  LDCU.128 UR8, c[0x0][0xc10] ;  /* 0x00018200ff0877ac */ /* 0x000e620008000c00 */
[----:B------:R-:W2:Y:S01]  /*2c80*/  LDCU UR12, c[0x0][0xc0c] ;  /* 0x00018180ff0c77ac */ /* 0x000ea20008000800 */
[----:B------:R-:W3:Y:S01]  /*2c90*/  LDCU UR13, c[0x0][0xc20] ;  /* 0x00018400ff0d77ac */ /* 0x000ee20008000800 */
[----:B-1----:R-:W-:Y:S02]  /*2ca0*/  UIMAD.WIDE.U32 UR6, UR50, UR8, URZ ;  /* 0x00000008320672a5 */ /* 0x002fe4000f8e00ff */
[----:B------:R-:W-:Y:S02]  /*2cb0*/  UIMAD.WIDE.U32 UR4, UR48, UR11, URZ ;  /* 0x0000000b300472a5 */ /* 0x000fe4000f8e00ff */
[----:B--2---:R-:W-:Y:S02]  /*2cc0*/  UISETP.NE.AND UP2, UPT, UR12, 0x1, UPT ;  /* 0x000000010c00788c */ /* 0x004fe4000bf45270 */
[----:B------:R-:W-:Y:S01]  /*2cd0*/  UISETP.NE.AND UP0, UPT, UR10, 0x1, UPT ;  /* 0x000000010a00788c */ /* 0x000fe2000bf05270 */
[----:B------:R-:W-:-:S02]  /*2ce0*/  UMOV UR6, UR7 ;  /* 0x0000000700067c82 */ /* 0x000fc40008000000 */
[----:B------:R-:W-:Y:S01]  /*2cf0*/  UMOV UR4, UR5 ;  /* 0x0000000500047c82 */ /* 0x000fe20008000000 */
[----:B------:R-:W-:Y:S02]  /*2d00*/  USHF.R.U32.HI UR6, URZ, UR9, UR6 ;  /* 0x00000009ff067299 */ /* 0x000fe40008011606 */
[----:B---3--:R-:W-:Y:S02]  /*2d10*/  USHF.R.U32.HI UR4, URZ, UR13, UR4 ;  /* 0x0000000dff047299 */ /* 0x008fe40008011604 */
[----:B------:R-:W-:Y:S02]  /*2d20*/  USEL UR5, UR50, UR6, !UP2 ;  /* 0x0000000632057287 */ /* 0x000fe4000d000000 */
[----:B------:R-:W-:-:S04]  /*2d30*/  USEL UR4, UR48, UR4, !UP0 ;  /* 0x0000000430047287 */ /* 0x000fc8000c000000 */
[----:B------:R-:W-:Y:S02]  /*2d40*/  UIADD3 UR6, UPT, UPT, UR5, -UR4, URZ ;  /* 0x8000000405067290 */ /* 0x000fe4000fffe0ff */
[----:B------:R-:W-:Y:S02]  /*2d50*/  UIADD3 UR4, UPT, UPT, -UR5, UR4, URZ ;  /* 0x0000000405047290 */ /* 0x000fe4000fffe1ff */
[----:B------:R-:W-:Y:S02]  /*2d60*/  UIMAD UR48, UR6, UR10, UR48 ;  /* 0x0000000a063072a4 */ /* 0x000fe4000f8e0230 */
[----:B------:R-:W-:-:S12]  /*2d70*/  UIMAD UR50, UR4, UR12, UR50 ;  /* 0x0000000c043272a4 */ /* 0x000fd8000f8e0232 */
.L_x_39:
[----:B------:R-:W-:Y:S01]  /*2d80*/  R2UR UR5, R93 ;  /* 0x000000005d0572ca */ /* 0x000fe200000e0000 */
[----:B------:R-:W-:Y:S01]  /*2d90*/  UMOV UR36, UR42 ;  /* 0x0000002a00247c82 */ /* 0x000fe20008000000 */
[----:B------:R-:W-:Y:S02]  /*2da0*/  R2UR UR4, R92 ;  /* 0x000000005c0472ca */ /* 0x000fe400000e0000 */
[----:B------:R-:W-:Y:S02]  /*2db0*/  PLOP3.LUT P1, PT, PT, PT, PT, 0x80, 0x8 ;  /* 0x000000000008781c */ /* 0x000fe40003f2f070 */
[----:B------:R-:W-:-:S07]  /*2dc0*/  LOP3.LUT R2, R2, 0x1, RZ, 0x3c, !PT ;  /* 0x0000000102027812 */ /* 0x000fce00078e3cff */
[----:B------:R-:W-:Y:S02]  /*2dd0*/  UIADD3 UR53, UPT, UPT, UR50, UR5, URZ ;  /* 0x0000000532357290 */ /* 0x000fe4000fffe0ff */
[----:B------:R-:W-:Y:S01]  /*2de0*/  UIADD3 UR23, UPT, UPT, UR48, UR4, URZ ;  /* 0x0000000430177290 */ /* 0x000fe2000fffe0ff */
[----:B------:R-:W-:Y:S11]  /*2df0*/  BRA.U UP1, `(.L_x_40) ;  /* 0xffffffe901a47547 */ /* 0x000ff6000b83ffff */
[----:B------:R-:W-:Y:S01]  /*2e00*/  UIADD3 UR30, UPT, UPT, UR30, 0x50, URZ ;  /* 0x000000501e1e7890 */ /* 0x000fe2000fffe0ff */
[----:B------:R-:W-:-:S03]  /*2e10*/  MOV R3, UR27 ;  /* 0x0000001b00037c02 */ /* 0x000fc60008000f00 */
[----:B------:R-:W-:Y:S01]  /*2e20*/  ULEA UR4, UR31, UR30, 0x3 ;  /* 0x0000001e1f047291 */ /* 0x000fe2000f8e18ff */
[----:B------:R-:W-:-:S08]  /*2e30*/  SHF.L.U32 R3, R3, 0x1f, RZ ;  /* 0x0000001f03037819 */ /* 0x000fd000000006ff */
[----:B------:R-:W1:Y:S02]  /*2e40*/  SYNCS.PHASECHK.TRANS64.TRYWAIT P0, [UR4], R3 ;  /* 0x00000003ff0075a7 */ /* 0x000e640008001104 */
[----:B-1----:R-:W-:Y:S05]  /*2e50*/  @!P0 BRA `(.L_x_41) ;  /* 0x0000005c00d48947 */ /* 0x002fea0003800000 */
.L_x_138:
[----:B------:R-:W-:-:S04]  /*2e60*/  UIADD3 UR4, UPT, UPT, UR31, 0x1, URZ ;  /* 0x000000011f047890 */ /* 0x000fc8000fffe0ff */
[----:B------:R-:W-:-:S04]  /*2e70*/  UISETP.NE.AND UP0, UPT, UR4, 0xa, UPT ;  /* 0x0000000a0400788c */ /* 0x000fc8000bf05270 */
[----:B------:R-:W-:Y:S02]  /*2e80*/  USEL UR5, URZ, 0x1, UP0 ;  /* 0x00000001ff057887 */ /* 0x000fe40008000000 */
[----:B------:R-:W-:Y:S02]  /*2e90*/  USEL UR4, UR4, URZ, UP0 ;  /* 0x000000ff04047287 */ /* 0x000fe40008000000 */
[----:B------:R-:W-:Y:S02]  /*2ea0*/  ULOP3.LUT UR6, UR27, UR5, URZ, 0x3c, !UPT ;  /* 0x000000051b067292 */ /* 0x000fe4000f8e3cff */
[----:B------:R-:W-:-:S04]  /*2eb0*/  ULEA UR5, UR4, UR30, 0x3 ;  /* 0x0000001e04057291 */ /* 0x000fc8000f8e18ff */
[----:B-1----:R-:W-:-:S04]  /*2ec0*/  MOV R3, UR6 ;  /* 0x0000000600037c02 */ /* 0x002fc80008000f00 */
[----:B------:R-:W-:-:S04]  /*2ed0*/  SHF.L.U32 R3, R3, 0x1f, RZ ;  /* 0x0000001f03037819 */ /* 0x000fc800000006ff */
[----:B------:R-:W1:Y:S02]  /*2ee0*/  SYNCS.PHASECHK.TRANS64.TRYWAIT P0, [UR5], R3 ;  /* 0x00000003ff0075a7 */ /* 0x000e640008001105 */
[----:B-1----:R-:W-:Y:S05]  /*2ef0*/  @!P0 BRA `(.L_x_42) ;  /* 0x0000005c00c48947 */ /* 0x002fea0003800000 */
.L_x_140:
        /* <DEDUP_REMOVED lines=10> */
.L_x_142:
        /* <DEDUP_REMOVED lines=10> */
.L_x_144:
        /* <DEDUP_REMOVED lines=10> */
.L_x_146:
        /* <DEDUP_REMOVED lines=10> */
.L_x_148:
        /* <DEDUP_REMOVED lines=10> */
.L_x_150:
        /* <DEDUP_REMOVED lines=10> */
.L_x_152:
        /* <DEDUP_REMOVED lines=10> */
.L_x_154:
[----:B------:R-:W-:-:S04]  /*3360*/  UIADD3 UR4, UPT, UPT, UR4, 0x1, URZ ;  /* 0x0000000104047890 */ /* 0x000fc8000fffe0ff */
[----:B------:R-:W-:-:S04]  /*3370*/  UISETP.NE.AND UP0, UPT, UR4, 0xa, UPT ;  /* 0x0000000a0400788c */ /* 0x000fc8000bf05270 */
[----:B------:R-:W-:Y:S02]  /*3380*/  USEL UR5, URZ, 0x1, UP0 ;  /* 0x00000001ff057887 */ /* 0x000fe40008000000 */
[----:B------:R-:W-:Y:S02]  /*3390*/  USEL UR4, UR4, URZ, UP0 ;  /* 0x000000ff04047287 */ /* 0x000fe40008000000 */
[----:B------:R-:W-:Y:S02]  /*33a0*/  ULOP3.LUT UR5, UR6, UR5, URZ, 0x3c, !UPT ;  /* 0x0000000506057292 */ /* 0x000fe4000f8e3cff */
[----:B------:R-:W-:-:S04]  /*33b0*/  ULEA UR4, UR4, UR30, 0x3 ;  /* 0x0000001e04047291 */ /* 0x000fc8000f8e18ff */
[----:B------:R-:W-:Y:S02]  /*33c0*/  IMAD.U32 R2, RZ, RZ, UR5 ;  /* 0x00000005ff027e24 */ /* 0x000fe4000f8e00ff */
[----:B-1----:R-:W-:-:S03]  /*33d0*/  MOV R0, UR4 ;  /* 0x0000000400007c02 */ /* 0x002fc60008000f00 */
[----:B------:R-:W-:-:S07]  /*33e0*/  SHF.L.U32 R3, R2, 0x1f, RZ ;  /* 0x0000001f02037819 */ /* 0x000fce00000006ff */
.L_x_50:
[----:B-1----:R1:W2:Y:S02]  /*33f0*/  SYNCS.PHASECHK.TRANS64.TRYWAIT P0, [R0+URZ], R3 ;  /* 0x00000003000075a7 */ /* 0x0022a400080011ff */
[----:B--2---:R-:W-:Y:S05]  /*3400*/  @!P0 NANOSLEEP.SYNCS 0x989680 ;  /* 0x009896800000895d */ /* 0x004fea0003900000 */
[----:B------:R-:W2:Y:S02]  /*3410*/  @!P0 SYNCS.PHASECHK.TRANS64 P0, [R0+URZ], R3 ;  /* 0x00000003000085a7 */ /* 0x000ea400080010ff */
[----:B--2---:R-:W-:Y:S05]  /*3420*/  @P0 EXIT ;  /* 0x000000000000094d */ /* 0x004fea0003800000 */
[----:B------:R-:W-:Y:S05]  /*3430*/  BRA `(.L_x_50) ;  /* 0xfffffffc00ec7947 */ /* 0x000fea000383ffff */
.L_x_22:
[----:B------:R-:W2:Y:S02]  /*3440*/  S2UR UR4, SR_CgaCtaId ;  /* 0x00000000000479c3 */ /* 0x000ea40000008800 */
[----:B--2---:R-:W-:-:S04]  /*3450*/  UISETP.NE.AND UP0, UPT, UR4, URZ, UPT ;  /* 0x000000ff0400728c */ /* 0x004fc8000bf05270 */
[----:B------:R-:W-:-:S09]  /*3460*/  UISETP.NE.OR UP0, UPT, UR18, 0x1, UP0 ;  /* 0x000000011200788c */ /* 0x000fd20008705670 */
[----:B------:R-:W-:Y:S05]  /*3470*/  BRA.U UP0, `(.L_x_51) ;  /* 0x0000000100b47547 */ /* 0x000fea000b800000 */
[----:B------:R-:W2:Y:S01]  /*3480*/  S2UR UR5, SR_CgaCtaId ;  /* 0x00000000000579c3 */ /* 0x000ea20000008800 */
[----:B------:R-:W-:Y:S01]  /*3490*/  UMOV UR4, 0x400 ;  /* 0x0000040000047882 */ /* 0x000fe20000000000 */
[----:B------:R-:W-:Y:S01]  /*34a0*/  HFMA2 R2, -RZ, RZ, 0, 5.9604644775390625e-08 ;  /* 0x00000001ff027431 */ /* 0x000fe200000001ff */
[----:B------:R-:W-:Y:S01]  /*34b0*/  ISETP.GE.U32.AND P0, PT, R3, 0x2, PT ;  /* 0x000000020300780c */ /* 0x000fe20003f06070 */
[----:B------:R-:W-:Y:S01]  /*34c0*/  IMAD.MOV.U32 R8, RZ, RZ, RZ ;  /* 0x000000ffff087224 */ /* 0x000fe200078e00ff */
[----:B--2---:R-:W-:-:S04]  /*34d0*/  ULEA UR4, UR5, UR4, 0x18 ;  /* 0x0000000405047291 */ /* 0x004fc8000f8ec0ff */
[----:B------:R-:W-:Y:S02]  /*34e0*/  UIADD3 UR5, UPT, UPT, UR4, 0xe8, URZ ;  /* 0x000000e804057890 */ /* 0x000fe4000fffe0ff */
[----:B------:R-:W-:Y:S02]  /*34f0*/  UIADD3 UR8, UPT, UPT, UR4, 0xe0, URZ ;  /* 0x000000e004087890 */ /* 0x000fe4000fffe0ff */
[----:B------:R-:W-:-:S12]  /*3500*/  UPRMT UR5, URZ, 0x654, UR5 ;  /* 0x00000654ff057896 */ /* 0x000fd80008000005 */
.L_x_54:
[----:B------:R-:W-:Y:S01]  /*3510*/  SHF.L.U32 R7, R2, 0x1f, RZ ;  /* 0x0000001f02077819 */ /* 0x000fe200000006ff */
[----:B------:R-:W-:Y:S02]  /*3520*/  IMAD.U32 R4, RZ, RZ, UR8 ;  /* 0x00000008ff047e24 */ /* 0x000fe4000f8e00ff */
[----:B------:R-:W-:Y:S01]  /*3530*/  @!P0 IMAD.MOV.U32 R5, RZ, RZ, 0x10 ;  /* 0x00000010ff058424 */ /* 0x000fe200078e00ff */
[----:B------:R-:W2:Y:S02]  /*3540*/  SYNCS.PHASECHK.TRANS64.TRYWAIT P1, [UR4+0xe8], R7 ;  /* 0x0000e807ff0075a7 */ /* 0x000ea40008021104 */
[----:B------:R-:W-:-:S04]  /*3550*/  PRMT R9, R3, 0x654, R4 ;  /* 0x0000065403097816 */ /* 0x000fc80000000004 */
[----:B------:R-:W-:Y:S01]  /*3560*/  SEL R0, R9, R0, !P0 ;  /* 0x0000000009007207 */ /* 0x000fe20004000000 */
[----:B--2---:R-:W-:Y:S06]  /*3570*/  @!P1 BRA `(.L_x_52) ;  /* 0x0000005800e49947 */ /* 0x004fec0003800000 */
.L_x_156:
[----:B------:R-:W-:Y:S01]  /*3580*/  UIADD3 UR6, UPT, UPT, UR4, 0x120, URZ ;  /* 0x0000012004067890 */ /* 0x000fe2000fffe0ff */
[----:B------:R3:W-:Y:S01]  /*3590*/  @!P0 SYNCS.ARRIVE.TRANS64.RED RZ, [R0+URZ], R5 ;  /* 0x0000000500ff89a7 */ /* 0x0007e200080004ff */
[----:B------:R-:W-:Y:S01]  /*35a0*/  UIADD3 UR7, UPT, UPT, UR4, 0xe0, URZ ;  /* 0x000000e004077890 */ /* 0x000fe2000fffe0ff */
[----:B------:R-:W-:-:S08]  /*35b0*/  LOP3.LUT R2, R2, 0x1, RZ, 0x3c, !PT ;  /* 0x0000000102027812 */ /* 0x000fd000078e3cff */
[----:B------:R-:W-:Y:S06]  /*35c0*/  UGETNEXTWORKID.BROADCAST [UR6], [UR7] ;  /* 0x00000000060073ca */ /* 0x000fec0008000100 */
[----:B---3--:R-:W-:-:S04]  /*35d0*/  SHF.L.U32 R5, R8, 0x1f, RZ ;  /* 0x0000001f08057819 */ /* 0x008fc800000006ff */
[----:B------:R-:W3:Y:S02]  /*35e0*/  SYNCS.PHASECHK.TRANS64.TRYWAIT P1, [UR4+0xe0], R5 ;  /* 0x0000e005ff0075a7 */ /* 0x000ee40008021104 */
[----:B---3--:R-:W-:Y:S05]  /*35f0*/  @!P1 BRA `(.L_x_53) ;  /* 0x0000005800dc9947 */ /* 0x008fea0003800000 */
.L_x_158:
[----:B--2---:R-:W2:Y:S01]  /*3600*/  LDS.128 R4, [UR4+0x120] ;  /* 0x00012004ff047984 */ /* 0x004ea20008000c00 */
[----:B------:R-:W-:Y:S01]  /*3610*/  LOP3.LUT R8, R8, 0x1, RZ, 0x3c, !PT ;  /* 0x0000000108087812 */ /* 0x000fe200078e3cff */
[----:B------:R-:W-:Y:S01]  /*3620*/  @!PT LDS RZ, [RZ] ;  /* 0x00000000fffff984 */ /* 0x000fe20000000800 */
[----:B------:R-:W-:Y:S01]  /*3630*/  @!PT LDS RZ, [RZ] ;  /* 0x00000000fffff984 */ /* 0x000fe20000000800 */
[----:B------:R-:W-:Y:S01]  /*3640*/  @!PT LDS RZ, [RZ] ;  /* 0x00000000fffff984 */ /* 0x000fe20000000800 */
[----:B------:R-:W-:Y:S01]  /*3650*/  @!PT LDS RZ, [RZ] ;  /* 0x00000000fffff984 */ /* 0x000fe20000000800 */
[----:B------:R3:W-:Y:S06]  /*3660*/  MEMBAR.ALL.CTA ;  /* 0x0000000000007992 */ /* 0x0007ec0000008000 */
[----:B---3--:R-:W3:Y:S02]  /*3670*/  FENCE.VIEW.ASYNC.S ;  /* 0x00000000000073c6 */ /* 0x008ee40000000000 */
[----:B---3--:R-:W-:Y:S01]  /*3680*/  SYNCS.ARRIVE.TRANS64.RED.A1T0 RZ, [UR5], RZ ;  /* 0x000000ffffff79a7 */ /* 0x008fe20008100405 */
[----:B--2---:R-:W-:-:S13]  /*3690*/  LOP3.LUT P1, RZ, R6, 0x1, RZ, 0xc0, !PT ;  /* 0x0000000106ff7812 */ /* 0x004fda000782c0ff */
[----:B------:R-:W-:Y:S05]  /*36a0*/  @P1 BRA `(.L_x_54) ;  /* 0xfffffffc00981947 */ /* 0x000fea000383ffff */
[----:B------:R-:W-:-:S04]  /*36b0*/  SHF.L.U32 R0, R2, 0x1f, RZ ;  /* 0x0000001f02007819 */ /* 0x000fc800000006ff */
[----:B------:R-:W2:Y:S02]  /*36c0*/  SYNCS.PHASECHK.TRANS64 P0, [UR4+0xe8], R0 ;  /* 0x0000e800ff0075a7 */ /* 0x000ea40008001004 */
[----:B-12---:R-:W-:Y:S05]  /*36d0*/  @P0 EXIT ;  /* 0x000000000000094d */ /* 0x006fea0003800000 */
[----:B------:R-:W-:-:S07]  /*36e0*/  MOV R0, UR4 ;  /* 0x0000000400007c02 */ /* 0x000fce0008000f00 */
.L_x_55:
[----:B-1----:R-:W-:-:S04]  /*36f0*/  SHF.L.U32 R3, R2, 0x1f, RZ ;  /* 0x0000001f02037819 */ /* 0x002fc800000006ff */
[----:B------:R1:W2:Y:S03]  /*3700*/  SYNCS.PHASECHK.TRANS64.TRYWAIT P0, [R0+URZ+0xe8], R3 ;  /* 0x0000e803000075a7 */ /* 0x0002a600080011ff */
[----:B--2---:R-:W-:Y:S05]  /*3710*/  @!P0 NANOSLEEP.SYNCS 0x989680 ;  /* 0x009896800000895d */ /* 0x004fea0003900000 */
[----:B------:R-:W2:Y:S02]  /*3720*/  @!P0 SYNCS.PHASECHK.TRANS64 P0, [R0+URZ+0xe8], R3 ;  /* 0x0000e803000085a7 */ /* 0x000ea400080010ff */
[----:B--2---:R-:W-:Y:S05]  /*3730*/  @P0 EXIT ;  /* 0x000000000000094d */ /* 0x004fea0003800000 */
[----:B------:R-:W-:Y:S05]  /*3740*/  BRA `(.L_x_55) ;  /* 0xfffffffc00e87947 */ /* 0x000fea000383ffff */
.L_x_51:
[----:B------:R-:W-:Y:S05]  /*3750*/  BRA.U UP4, `(.L_x_56) ;  /* 0x0000001104a47547 */ /* 0x000fea000b800000 */
[----:B------:R-:W2:Y:S01]  /*3760*/  S2UR UR4, SR_CgaCtaId ;  /* 0x00000000000479c3 */ /* 0x000ea20000008800 */
[----:B------:R-:W-:Y:S01]  /*3770*/  UMOV UR5, 0x40 ;  /* 0x0000004000057882 */ /* 0x000fe20000000000 */
[----:B------:R-:W-:Y:S01]  /*3780*/  NOP ;  /* 0x0000000000007918 */ /* 0x000fe20000000000 */
[----:B------:R-:W-:Y:S01]  /*3790*/  UMOV UR6, 0x400 ;  /* 0x0000040000067882 */ /* 0x000fe20000000000 */
[----:B--2---:R-:W-:Y:S02]  /*37a0*/  ULEA UR5, UR4, UR5, 0x18 ;  /* 0x0000000504057291 */ /* 0x004fe4000f8ec0ff */
[----:B------:R-:W-:-:S07]  /*37b0*/  ULEA UR6, UR4, UR6, 0x18 ;  /* 0x0000000604067291 */ /* 0x000fce000f8ec0ff */
[----:B------:R-:W2:Y:S02]  /*37c0*/  LDS.U8 R3, [UR5+0x1c] ;  /* 0x00001c05ff037984 */ /* 0x000ea40008000000 */
[----:B--2---:R-:W-:-:S13]  /*37d0*/  ISETP.NE.AND P0, PT, R3, RZ, PT ;  /* 0x000000ff0300720c */ /* 0x004fda0003f05270 */
[----:B------:R-:W-:Y:S05]  /*37e0*/  @P0 BRA `(.L_x_57) ;  /* 0x0000000400080947 */ /* 0x000fea0003800000 */
[----:B------:R-:W-:Y:S02]  /*37f0*/  UISETP.NE.U32.AND UP1, UPT, UR40, 0x1, UPT ;  /* 0x000000012800788c */ /* 0x000fe4000bf25070 */
[----:B------:R-:W-:-:S07]  /*3800*/  UIADD3 UR7, UPT, UPT, UR5, 0x8, URZ ;  /* 0x0000000805077890 */ /* 0x000fce000fffe0ff */
[----:B------:R-:W-:Y:S05]  /*3810*/  BRA.U !UP1, `(.L_x_58) ;  /* 0x00000001099c7547 */ /* 0x000fea000b800000 */
[----:B------:R-:W-:Y:S01]  /*3820*/  ELECT P0, URZ, PT ;  /* 0x0000000000ff782f */ /* 0x000fe20003800000 */
[----:B------:R-:W-:-:S12]  /*3830*/  BSSY B0, `(.L_x_58) ;  /* 0x0000025000007945 */ /* 0x000fd80003800000 */
[----:B------:R-:W-:Y:S05]  /*3840*/  @!P0 BRA `(.L_x_59) ;  /* 0x00000000008c8947 */ /* 0x000fea0003800000 */
[----:B------:R-:W-:-:S05]  /*3850*/  UMOV UR4, 0x10 ;  /* 0x0000001000047882 */ /* 0x000fca0000000000 */
[----:B------:R-:W-:Y:S04]  /*3860*/  DEPBAR.LE SB2, 0x36 ;  /* 0x0000ad800000791a */ /* 0x000fe80000000000 */
[----:B------:R-:W2:Y:S02]  /*3870*/  UTCATOMSWS.2CTA.FIND_AND_SET.ALIGN UP0, UR4, UR4 ;  /* 0x00000004000475e3 */ /* 0x000ea40008200800 */
[----:B--2---:R-:W-:Y:S01]  /*3880*/  MOV R10, UR4 ;  /* 0x00000004000a7c02 */ /* 0x004fe20008000f00 */
[----:B------:R-:W-:Y:S06]  /*3890*/  BRA.U UP0, `(.L_x_60) ;  /* 0x0000000100187547 */ /* 0x000fec000b800000 */
.L_x_61:
[----:B------:R-:W-:Y:S05]  /*38a0*/  NANOSLEEP 0x64 ;  /* 0x000000640000795d */ /* 0x000fea0003800000 */
[----:B------:R-:W-:-:S05]  /*38b0*/  UMOV UR4, 0x10 ;  /* 0x0000001000047882 */ /* 0x000fca0000000000 */
[----:B------:R-:W-:Y:S04]  /*38c0*/  DEPBAR.LE SB2, 0x36 ;  /* 0x0000ad800000791a */ /* 0x000fe80000000000 */
[----:B------:R-:W2:Y:S02]  /*38d0*/  UTCATOMSWS.2CTA.FIND_AND_SET.ALIGN UP0, UR4, UR4 ;  /* 0x00000004000475e3 */ /* 0x000ea40008200800 */
[----:B--2---:R-:W-:Y:S01]  /*38e0*/  MOV R10, UR4 ;  /* 0x00000004000a7c02 */ /* 0x004fe20008000f00 */
[----:B------:R-:W-:Y:S05]  /*38f0*/  BRA.U !UP0, `(.L_x_61) ;  /* 0xfffffffd08e87547 */ /* 0x000fea000b83ffff */
.L_x_60:
[----:B------:R-:W2:Y:S01]  /*3900*/  LDS R6, [UR5+0x10] ;  /* 0x00001005ff067984 */ /* 0x000ea20008000800 */
[----:B------:R-:W-:Y:S01]  /*3910*/  IMAD.U32 R3, RZ, RZ, UR6 ;  /* 0x00000006ff037e24 */ /* 0x000fe2000f8e00ff */
[----:B------:R-:W-:-:S03]  /*3920*/  MOV R4, UR37 ;  /* 0x0000002500047c02 */ /* 0x000fc60008000f00 */
[----:B------:R-:W-:Y:S01]  /*3930*/  VIADD R3, R3, 0x130 ;  /* 0x0000013003037836 */ /* 0x000fe20000000000 */
[----:B--2---:R-:W-:-:S04]  /*3940*/  SHF.L.U32 R6, R6, 0x1f, RZ ;  /* 0x0000001f06067819 */ /* 0x004fc800000006ff */
[----:B------:R-:W2:Y:S02]  /*3950*/  SYNCS.PHASECHK.TRANS64.TRYWAIT P0, [UR5+0x8], R6 ;  /* 0x00000806ff0075a7 */ /* 0x000ea40008001105 */
[----:B--2---:R-:W-:Y:S05]  /*3960*/  @P0 BRA `(.L_x_62) ;  /* 0x0000000000080947 */ /* 0x004fea0003800000 */
[----:B------:R-:W2:Y:S02]  /*3970*/  SYNCS.PHASECHK.TRANS64.TRYWAIT P0, [UR5+0x8], R6 ;  /* 0x00000806ff0075a7 */ /* 0x000ea40008001105 */
[----:B--2---:R-:W-:Y:S05]  /*3980*/  @!P0 BRA `(.L_x_63) ;  /* 0x0000005800108947 */ /* 0x004fea0003800000 */
.L_x_62:
[----:B------:R-:W-:Y:S01]  /*3990*/  PRMT R4, R4, 0x654, R3 ;  /* 0x0000065404047816 */ /* 0x000fe20000000003 */
[----:B------:R-:W-:Y:S01]  /*39a0*/  HFMA2 R3, -RZ, RZ, 0, 5.9604644775390625e-08 ;  /* 0x00000001ff037431 */ /* 0x000fe200000001ff */
[----:B------:R-:W-:Y:S01]  /*39b0*/  UPRMT UR4, UR37, 0x654, UR7 ;  /* 0x0000065425047896 */ /* 0x000fe20008000007 */
[----:B------:R-:W-:Y:S02]  /*39c0*/  IMAD.MOV.U32 R7, RZ, RZ, 0xffff ;  /* 0x0000ffffff077424 */ /* 0x000fe400078e00ff */
[----:B--2---:R-:W-:Y:S02]  /*39d0*/  IMAD.MOV.U32 R6, RZ, RZ, 0x4 ;  /* 0x00000004ff067424 */ /* 0x004fe400078e00ff */
[----:B------:R-:W-:Y:S01]  /*39e0*/  IMAD.SHL.U32 R9, R10, 0x20, RZ ;  /* 0x000000200a097824 */ /* 0x000fe200078e00ff */
[----:B------:R-:W-:Y:S02]  /*39f0*/  MOV R5, UR4 ;  /* 0x0000000400057c02 */ /* 0x000fe40008000f00 */
[-C--:B------:R-:W-:Y:S01]  /*3a00*/  SHF.L.U32 R8, R7, R10.reuse, RZ ;  /* 0x0000000a07087219 */ /* 0x080fe200000006ff */
[----:B------:R2:W-:Y:S01]  /*3a10*/  SYNCS.ARRIVE.TRANS64.RED RZ, [UR4], R6 ;  /* 0x00000006ffff79a7 */ /* 0x0005e20008000404 */
[----:B------:R-:W-:Y:S01]  /*3a20*/  SHF.L.U32 R7, R3, R10, RZ ;  /* 0x0000000a03077219 */ /* 0x000fe200000006ff */
[----:B------:R2:W-:Y:S04]  /*3a30*/  STS [UR6+0x130], R9 ;  /* 0x00013009ff007988 */ /* 0x0005e80008000806 */
[----:B------:R2:W-:Y:S04]  /*3a40*/  STAS [R4.64], R10 ;  /* 0x0000000a04007dbd */ /* 0x0005e8000c0008ff */
[----:B------:R2:W-:Y:S04]  /*3a50*/  ATOMS.OR RZ, [UR5+0x14], R8 ;  /* 0x00001408ffff798c */ /* 0x0005e8000b000005 */
[----:B------:R2:W-:Y:S04]  /*3a60*/  ATOMS.OR RZ, [UR5+0x18], R7 ;  /* 0x00001807ffff798c */ /* 0x0005e8000b000005 */
[----:B------:R2:W-:Y:S02]  /*3a70*/  ATOMS.XOR RZ, [UR5+0x10], R3 ;  /* 0x00001003ffff798c */ /* 0x0005e4000b800005 */
.L_x_59:
[----:B-1----:R-:W-:Y:S05]  /*3a80*/  BSYNC B0 ;  /* 0x0000000000007941 */ /* 0x002fea0003800000 */
.L_x_58:
[----:B------:R-:W-:Y:S05]  /*3a90*/  BRA.U UP1, `(.L_x_64) ;  /* 0x00000001016c7547 */ /* 0x000fea000b800000 */
[----:B------:R-:W-:-:S03]  /*3aa0*/  UMOV UR4, 0xffffffff ;  /* 0xffffffff00047882 */ /* 0x000fc60000000000 */
[----:B------:R-:W-:Y:S05]  /*3ab0*/  BRA.DIV UR4, `(.L_x_65) ;  /* 0x0000005604dc7947 */ /* 0x000fea000b800000 */
[----:B------:R-:W-:-:S13]  /*3ac0*/  ELECT P0, URZ, PT ;  /* 0x0000000000ff782f */ /* 0x000fda0003800000 */
.L_x_161:
[----:B------:R-:W-:Y:S05]  /*3ad0*/  @!P0 BRA `(.L_x_64) ;  /* 0x00000000005c8947 */ /* 0x000fea0003800000 */
[----:B--2---:R-:W2:Y:S02]  /*3ae0*/  LDS R4, [UR5+0x10] ;  /* 0x00001005ff047984 */ /* 0x004ea40008000800 */
[----:B--2---:R-:W-:-:S04]  /*3af0*/  SHF.L.U32 R4, R4, 0x1f, RZ ;  /* 0x0000001f04047819 */ /* 0x004fc800000006ff */
[----:B------:R-:W2:Y:S02]  /*3b00*/  SYNCS.PHASECHK.TRANS64.TRYWAIT P0, [UR5+0x8], R4 ;  /* 0x00000804ff0075a7 */ /* 0x000ea40008001105 */
[----:B--2---:R-:W-:Y:S05]  /*3b10*/  @P0 BRA `(.L_x_66) ;  /* 0x0000000000080947 */ /* 0x004fea0003800000 */
[----:B------:R-:W2:Y:S02]  /*3b20*/  SYNCS.PHASECHK.TRANS64.TRYWAIT P0, [UR5+0x8], R4 ;  /* 0x00000804ff0075a7 */ /* 0x000ea40008001105 */
[----:B--2---:R-:W-:Y:S05]  /*3b30*/  @!P0 BRA `(.L_x_67) ;  /* 0x0000005400e08947 */ /* 0x004fea0003800000 */
.L_x_66:
[----:B------:R-:W3:Y:S01]  /*3b40*/  LDS R6, [UR6+0x130] ;  /* 0x00013006ff067984 */ /* 0x000ee20008000800 */
[----:B--2---:R-:W-:Y:S02]  /*3b50*/  HFMA2 R3, -RZ, RZ, 0, 5.9604644775390625e-08 ;  /* 0x00000001ff037431 */ /* 0x004fe400000001ff */
[----:B------:R-:W-:Y:S01]  /*3b60*/  IMAD.MOV.U32 R4, RZ, RZ, 0xffff ;  /* 0x0000ffffff047424 */ /* 0x000fe200078e00ff */
[----:B------:R-:W-:Y:S01]  /*3b70*/  UPRMT UR4, UR37, 0x654, UR7 ;  /* 0x0000065425047896 */ /* 0x000fe20008000007 */
[----:B---3--:R-:W-:-:S03]  /*3b80*/  IMAD.SHL.U32 R5, R6, 0x20, RZ ;  /* 0x0000002006057824 */ /* 0x008fc600078e00ff */
[-C--:B------:R-:W-:Y:S02]  /*3b90*/  SHF.L.U32 R4, R4, R6.reuse, RZ ;  /* 0x0000000604047219 */ /* 0x080fe400000006ff */
[----:B------:R-:W-:Y:S01]  /*3ba0*/  SHF.L.U32 R6, R3, R6, RZ ;  /* 0x0000000603067219 */ /* 0x000fe200000006ff */
[----:B------:R3:W-:Y:S04]  /*3bb0*/  STS [UR6+0x130], R5 ;  /* 0x00013005ff007988 */ /* 0x0007e80008000806 */
[----:B------:R3:W-:Y:S04]  /*3bc0*/  ATOMS.OR RZ, [UR5+0x14], R4 ;  /* 0x00001404ffff798c */ /* 0x0007e8000b000005 */
[----:B------:R3:W-:Y:S01]  /*3bd0*/  ATOMS.OR RZ, [UR5+0x18], R6 ;  /* 0x00001806ffff798c */ /* 0x0007e2000b000005 */
[----:B------:R-:W-:Y:S03]  /*3be0*/  SYNCS.ARRIVE.TRANS64.RED.A1T0 RZ, [UR4], RZ ;  /* 0x000000ffffff79a7 */ /* 0x000fe60008100404 */
[----:B------:R3:W-:Y:S01]  /*3bf0*/  ATOMS.XOR RZ, [UR5+0x10], R3 ;  /* 0x00001003ffff798c */ /* 0x0007e2000b800005 */
[----:B------:R-:W-:Y:S05]  /*3c00*/  BRA `(.L_x_64) ;  /* 0x0000000000107947 */ /* 0x000fea0003800000 */
.L_x_57:
[----:B------:R-:W-:Y:S02]  /*3c10*/  MOV R3, 0xffffffff ;  /* 0xffffffff00037802 */ /* 0x000fe40000000f00 */
[----:B------:R-:W-:-:S03]  /*3c20*/  MOV R4, 0x3c50 ;  /* 0x00003c5000047802 */ /* 0x000fc60000000f00 */
[----:B------:R2:W-:Y:S04]  /*3c30*/  STS [UR6+0x130], R3 ;  /* 0x00013003ff007988 */ /* 0x0005e80008000806 */
[----:B-12--5:R-:W-:Y:S05]  /*3c40*/  CALL.REL.NOINC `($__internal_1_$__cuda_sm10x_tcgen05_guardrail_trap_phase_invalid_during_alloc) ;  /* 0x0000005c001c7944 */ /* 0x026fea0003c00000 */
.L_x_64:
[----:B------:R-:W-:Y:S05]  /*3c50*/  WARPSYNC.ALL ;  /* 0x0000000000007948 */ /* 0x000fea0003800000 */
[----:B------:R-:W4:Y:S01]  /*3c60*/  S2UR UR20, SR_CgaCtaId ;  /* 0x00000000001479c3 */ /* 0x000f220000008800 */
[----:B------:R-:W-:Y:S01]  /*3c70*/  UMOV UR4, 0x400 ;  /* 0x0000040000047882 */ /* 0x000fe20000000000 */
[----:B------:R-:W-:-:S06]  /*3c80*/  NOP ;  /* 0x0000000000007918 */ /* 0x000fcc0000000000 */
[----:B------:R-:W-:Y:S06]  /*3c90*/  BAR.ARV 0x6, 0xa0 ;  /* 0x0182800000007b1d */ /* 0x000fec0000002000 */
[----:B------:R-:W1:Y:S01]  /*3ca0*/  LDCU.64 UR6, c[0x0][0x388] ;  /* 0x00007100ff0677ac */ /* 0x000e620008000a00 */
[----:B------:R-:W-:Y:S01]  /*3cb0*/  LOP3.LUT R2, R2, 0xffff, RZ, 0xc0, !PT ;  /* 0x0000ffff02027812 */ /* 0x000fe200078ec0ff */
[----:B--2---:R-:W-:Y:S01]  /*3cc0*/  IMAD.MOV.U32 R8, RZ, RZ, 0x1 ;  /* 0x00000001ff087424 */ /* 0x004fe200078e00ff */
[----:B------:R-:W-:Y:S01]  /*3cd0*/  LOP3.LUT R0, R0, 0xffff, RZ, 0xc0, !PT ;  /* 0x0000ffff00007812 */ /* 0x000fe200078ec0ff */
[----:B------:R-:W2:Y:S01]  /*3ce0*/  LDCU.64 UR8, c[0x0][0x390] ;  /* 0x00007200ff0877ac */ /* 0x000ea20008000a00 */
[----:B------:R-:W-:Y:S01]  /*3cf0*/  R2UR UR21, R2 ;  /* 0x00000000021572ca */ /* 0x000fe200000e0000 */
[----:B------:R-:W-:Y:S01]  /*3d00*/  IMAD.MOV.U32 R2, RZ, RZ, RZ ;  /* 0x000000ffff027224 */ /* 0x000fe200078e00ff */
[----:B------:R-:W-:Y:S01]  /*3d10*/  R2UR UR35, R0 ;  /* 0x00000000002372ca */ /* 0x000fe200000e0000 */
[----:B------:R-:W-:Y:S01]  /*3d20*/  IMAD.MOV.U32 R0, RZ, RZ, RZ ;  /* 0x000000ffff007224 */ /* 0x000fe200078e00ff */
[----:B------:R-:W-:Y:S01]  /*3d30*/  UMOV UR24, URZ ;  /* 0x000000ff00187c82 */ /* 0x000fe20008000000 */
[----:B----4-:R-:W-:Y:S01]  /*3d40*/  ULEA UR20, UR20, UR4, 0x18 ;  /* 0x0000000414147291 */ /* 0x010fe2000f8ec0ff */
[----:B------:R-:W-:Y:S01]  /*3d50*/  UMOV UR19, URZ ;  /* 0x000000ff00137c82 */ /* 0x000fe20008000000 */
[----:B------:R-:W-:-:S02]  /*3d60*/  UISETP.NE.AND UP3, UPT, UR40, URZ, UPT ;  /* 0x000000ff2800728c */ /* 0x000fc4000bf65270 */
[----:B------:R-:W-:Y:S01]  /*3d70*/  UIADD3 UR34, UPT, UPT, UR20, 0xe8, URZ ;  /* 0x000000e814227890 */ /* 0x000fe2000fffe0ff */
[----:B------:R-:W-:Y:S01]  /*3d80*/  UMOV UR32, 0x0 ;  /* 0x0000000000207882 */ /* 0x000fe20000000000 */
[----:B-1----:R-:W-:-:S03]  /*3d90*/  UIADD3 UR4, UPT, UPT, UR6, 0x3f, URZ ;  /* 0x0000003f06047890 */ /* 0x002fc6000fffe0ff */
[----:B---3--:R-:W1:Y:S01]  /*3da0*/  LDS R3, [UR20+0x130] ;  /* 0x00013014ff037984 */ /* 0x008e620008000800 */
[----:B------:R-:W-:Y:S01]  /*3db0*/  UMOV UR33, 0x10110010 ;  /* 0x1011001000217882 */ /* 0x000fe20000000000 */
[----:B------:R-:W-:Y:S02]  /*3dc0*/  UPRMT UR34, URZ, 0x654, UR34 ;  /* 0x00000654ff227896 */ /* 0x000fe40008000022 */
[----:B------:R-:W-:Y:S01]  /*3dd0*/  USHF.R.S32.HI UR5, URZ, 0x1f, UR4 ;  /* 0x0000001fff057899 */ /* 0x000fe20008011404 */
[----:B------:R-:W-:Y:S01]  /*3de0*/  UMOV UR30, 0x0 ;  /* 0x00000000001e7882 */ /* 0x000fe20000000000 */
[----:B------:R-:W-:Y:S02]  /*3df0*/  UMOV UR31, 0x10110010 ;  /* 0x10110010001f7882 */ /* 0x000fe40000000000 */
[----:B------:R-:W-:Y:S02]  /*3e00*/  ULEA.HI UR4, UR5, UR4, URZ, 0x6 ;  /* 0x0000000405047291 */ /* 0x000fe4000f8f30ff */
[----:B------:R-:W-:-:S02]  /*3e10*/  UIADD3 UR5, UPT, UPT, UR20, 0x2e400, URZ ;  /* 0x0002e40014057890 */ /* 0x000fc4000fffe0ff */
[----:B------:R-:W-:Y:S02]  /*3e20*/  USHF.R.S32.HI UR4, URZ, 0x6, UR4 ;  /* 0x00000006ff047899 */ /* 0x000fe40008011404 */
[----:B------:R-:W-:Y:S02]  /*3e30*/  USHF.R.U32.HI UR5, URZ, 0x4, UR5 ;  /* 0x00000004ff057899 */ /* 0x000fe40008011605 */
[----:B------:R-:W-:Y:S02]  /*3e40*/  UIMAD UR4, UR4, UR7, URZ ;  /* 0x00000007040472a4 */ /* 0x000fe4000f8e02ff */
[----:B------:R-:W-:Y:S02]  /*3e50*/  ULOP3.LUT UR23, UR5, 0x3fff, URZ, 0xc0, !UPT ;  /* 0x00003fff05177892 */ /* 0x000fe4000f8ec0ff */
[----:B--2---:R-:W-:Y:S01]  /*3e60*/  UIMAD UR4, UR4, UR8, URZ ;  /* 0x00000008040472a4 */ /* 0x004fe2000f8e02ff */
[----:B------:R-:W-:Y:S01]  /*3e70*/  UMOV UR28, 0x0 ;  /* 0x00000000001c7882 */ /* 0x000fe20000000000 */
[----:B------:R-:W-:-:S02]  /*3e80*/  UMOV UR29, 0x10110010 ;  /* 0x10110010001d7882 */ /* 0x000fc40000000000 */
[----:B------:R-:W-:Y:S02]  /*3e90*/  UIMAD UR6, UR4, UR9, URZ ;  /* 0x00000009040672a4 */ /* 0x000fe4000f8e02ff */
[----:B------:R-:W-:Y:S02]  /*3ea0*/  UIADD3 UR4, UPT, UPT, UR20, 0x6400, URZ ;  /* 0x0000640014047890 */ /* 0x000fe4000fffe0ff */
[----:B------:R-:W-:Y:S02]  /*3eb0*/  UIADD3 UR36, UPT, UPT, UR6, -0x1, URZ ;  /* 0xffffffff06247890 */ /* 0x000fe4000fffe0ff */
[----:B------:R-:W-:Y:S02]  /*3ec0*/  USHF.R.U32.HI UR4, URZ, 0x4, UR4 ;  /* 0x00000004ff047899 */ /* 0x000fe40008011604 */
[----:B------:R-:W-:Y:S02]  /*3ed0*/  UISETP.GE.AND UP4, UPT, UR6, 0x1, UPT ;  /* 0x000000010600788c */ /* 0x000fe4000bf86270 */
[----:B------:R-:W-:Y:S01]  /*3ee0*/  ULOP3.LUT UR4, UR4, 0x3fff, URZ, 0xc0, !UPT ;  /* 0x00003fff04047892 */ /* 0x000fe2000f8ec0ff */
[----:B------:R-:W-:Y:S01]  /*3ef0*/  UMOV UR26, 0x0 ;  /* 0x00000000001a7882 */ /* 0x000fe20000000000 */
[----:B------:R-:W-:-:S02]  /*3f00*/  UMOV UR27, 0x10110010 ;  /* 0x10110010001b7882 */ /* 0x000fc40000000000 */
[----:B------:R-:W-:Y:S01]  /*3f10*/  ULOP3.LUT UR22, UR4, 0x10000, URZ, 0xfc, !UPT ;  /* 0x0001000004167892 */ /* 0x000fe2000f8efcff */
[C---:B-1----:R-:W-:Y:S01]  /*3f20*/  VIADD R5, R3.reuse, 0x40 ;  /* 0x0000004003057836 */ /* 0x042fe20000000000 */
[----:B------:R-:W-:-:S04]  /*3f30*/  LOP3.LUT R4, R3, 0xffff, RZ, 0xc0, !PT ;  /* 0x0000ffff03047812 */ /* 0x000fc800078ec0ff */
[----:B------:R-:W-:-:S05]  /*3f40*/  LOP3.LUT R5, R5, 0xffff, RZ, 0xc0, !PT ;  /* 0x0000ffff05057812 */ /* 0x000fca00078ec0ff */
[----:B------:R1:W-:Y:S02]  /*3f50*/  STL.64 [R1], R4 ;  /* 0x0000000401007387 */ /* 0x0003e40000100a00 */
.L_x_76:
[----:B-1----:R-:W-:-:S04]  /*3f60*/  SHF.L.U32 R5, R2, 0x1f, RZ ;  /* 0x0000001f02057819 */ /* 0x002fc800000006ff */
[----:B------:R-:W1:Y:S02]  /*3f70*/  SYNCS.PHASECHK.TRANS64.TRYWAIT P0, [UR20+0xe0], R5 ;  /* 0x0000e005ff0075a7 */ /* 0x000e640008001114 */
[----:B-1-34-:R-:W-:Y:S05]  /*3f80*/  @!P0 BRA `(.L_x_68) ;  /* 0x0000005000e48947 */ /* 0x01afea0003800000 */
.L_x_163:
[----:B-1----:R-:W1:Y:S01]  /*3f90*/  LDS.128 R4, [UR20+0x120] ;  /* 0x00012014ff047984 */ /* 0x002e620008000c00 */
[----:B------:R-:W-:Y:S01]  /*3fa0*/  ULEA UR25, UR24, UR20, 0x3 ;  /* 0x0000001418197291 */ /* 0x000fe2000f8e18ff */
[----:B------:R-:W-:Y:S01]  /*3fb0*/  @!PT LDS RZ, [RZ] ;  /* 0x00000000fffff984 */ /* 0x000fe20000000800 */
[----:B------:R-:W-:Y:S01]  /*3fc0*/  @!PT LDS RZ, [RZ] ;  /* 0x00000000fffff984 */ /* 0x000fe20000000800 */
[----:B------:R-:W-:Y:S01]  /*3fd0*/  @!PT LDS RZ, [RZ] ;  /* 0x00000000fffff984 */ /* 0x000fe20000000800 */
[----:B------:R-:W-:Y:S01]  /*3fe0*/  @!PT LDS RZ, [RZ] ;  /* 0x00000000fffff984 */ /* 0x000fe20000000800 */
[----:B------:R2:W-:Y:S06]  /*3ff0*/  MEMBAR.ALL.CTA ;  /* 0x0000000000007992 */ /* 0x0005ec0000008000 */
[----:B--2---:R-:W2:Y:S02]  /*4000*/  FENCE.VIEW.ASYNC.S ;  /* 0x00000000000073c6 */ /* 0x004ea40000000000 */
[----:B--2---:R-:W-:Y:S01]  /*4010*/  SYNCS.ARRIVE.TRANS64.RED.A1T0 RZ, [UR34], RZ ;  /* 0x000000ffffff79a7 */ /* 0x004fe20008100422 */
[----:B-1----:R-:W-:Y:S01]  /*4020*/  LOP3.LUT P3, RZ, R6, 0x1, RZ, 0xc0, !PT ;  /* 0x0000000106ff7812 */ /* 0x002fe2000786c0ff */
[----:B------:R-:W-:-:S12]  /*4030*/  BRA.U UP3, `(.L_x_69) ;  /* 0x00000001030c7547 */ /* 0x000fd8000b800000 */
[----:B------:R-:W-:-:S04]  /*4040*/  SHF.L.U32 R5, R8, 0x1f, RZ ;  /* 0x0000001f08057819 */ /* 0x000fc800000006ff */
[----:B------:R-:W1:Y:S02]  /*4050*/  SYNCS.PHASECHK.TRANS64.TRYWAIT P0, [UR25+0x100], R5 ;  /* 0x00010005ff0075a7 */ /* 0x000e640008001119 */
[----:B-1----:R-:W-:Y:S05]  /*4060*/  @!P0 BRA `(.L_x_70) ;  /* 0x0000005000c48947 */ /* 0x002fea0003800000 */
.L_x_69:
[----:B------:R-:W-:Y:S05]  /*4070*/  BRA.U UP3, `(.L_x_71) ;  /* 0x0000000503047547 */ /* 0x000fea000b800000 */
[----:B------:R-:W-:Y:S05]  /*4080*/  BRA.U !UP4, `(.L_x_72) ;  /* 0x000000010cf47547 */ /* 0x000fea000b800000 */
[----:B------:R-:W-:Y:S01]  /*4090*/  ULEA UR4, UR24, UR49, 0x2 ;  /* 0x0000003118047291 */ /* 0x000fe2000f8e10ff */
[----:B-1----:R-:W-:-:S08]  /*40a0*/  SHF.L.U32 R4, R0, 0x1f, RZ ;  /* 0x0000001f00047819 */ /* 0x002fd000000006ff */
[----:B------:R-:W5:Y:S01]  /*40b0*/  LDL R5, [UR4] ;  /* 0x00000004ff057983 */ /* 0x000f620008100800 */
[----:B------:R-:W-:Y:S02]  /*40c0*/  ULEA UR4, UR19, UR20, 0x3 ;  /* 0x0000001413047291 */ /* 0x000fe4000f8e18ff */
[----:B------:R-:W-:Y:S01]  /*40d0*/  UPLOP3.LUT UP2, UPT, UPT, UPT, UPT, 0x40, 0x4 ;  /* 0x000000000004789c */ /* 0x000fe20003f4e870 */
[----:B------:R-:W-:-:S06]  /*40e0*/  UMOV UR17, UR36 ;  /* 0x0000002400117c82 */ /* 0x000fcc0008000000 */
[----:B------:R1:W2:Y:S01]  /*40f0*/  SYNCS.PHASECHK.TRANS64.TRYWAIT P2, [UR4], R4 ;  /* 0x00000004ff0075a7 */ /* 0x0002a20008041104 */
[----:B------:R-:W-:-:S05]  /*4100*/  UMOV UR4, UR19 ;  /* 0x0000001300047c82 */ /* 0x000fca0008000000 */
.L_x_75:
[----:B------:R-:W-:Y:S01]  /*4110*/  ULEA UR18, UR4, UR20, 0x3 ;  /* 0x0000001404127291 */ /* 0x000fe2000f8e18ff */
[----:B--234-:R-:W-:Y:S11]  /*4120*/  @P2 BRA `(.L_x_73) ;  /* 0x00000000000c2947 */ /* 0x01cff60003800000 */
[----:B------:R-:W-:Y:S04]  /*4130*/  SHF.L.U32 R7, R0, 0x1f, RZ ;  /* 0x0000001f00077819 */ /* 0x000fe800000006ff */
[----:B------:R-:W2:Y:S02]  /*4140*/  SYNCS.PHASECHK.TRANS64.TRYWAIT P0, [UR18], R7 ;  /* 0x00000007ff0075a7 */ /* 0x000ea40008001112 */
[----:B--2---:R-:W-:Y:S05]  /*4150*/  @!P0 BRA `(.L_x_74) ;  /* 0x0000005000a08947 */ /* 0x004fea0003800000 */
.L_x_73:
[----:B------:R-:W-:Y:S01]  /*4160*/  UISETP.NE.AND UP0, UPT, UR17, URZ, UPT ;  /* 0x000000ff1100728c */ /* 0x000fe2000bf05270 */
[----:B------:R-:W-:Y:S01]  /*4170*/  PLOP3.LUT P2, PT, PT, PT, PT, 0x80, 0x8 ;  /* 0x000000000008781c */ /* 0x000fe20003f4f070 */
[----:B------:R-:W-:Y:S02]  /*4180*/  UIADD3 UR5, UPT, UPT, UR4, 0x1, URZ ;  /* 0x0000000104057890 */ /* 0x000fe4000fffe0ff */
[----:B------:R-:W-:Y:S02]  /*4190*/  ULEA UR10, UR4, UR23, 0x8 ;  /* 0x00000017040a7291 */ /* 0x000fe4000f8e40ff */
[----:B------:R-:W-:Y:S01]  /*41a0*/  UISETP.NE.AND UP1, UPT, UR5, 0xa, UPT ;  /* 0x0000000a0500788c */ /* 0x000fe2000bf25270 */
[----:B------:R-:W-:Y:S01]  /*41b0*/  PLOP3.LUT P0, PT, PT, PT, UP0, 0x80, 0x8 ;  /* 0x000000000008781c */ /* 0x000fe20003f0f008 */
[----:B------:R-:W-:Y:S02]  /*41c0*/  ULEA UR14, UR4, UR22, 0xa ;  /* 0x00000016040e7291 */ /* 0x000fe4000f8e50ff */
[----:B------:R-:W-:Y:S02]  /*41d0*/  USEL UR6, URZ, 0x1, UP1 ;  /* 0x00000001ff067887 */ /* 0x000fe40008800000 */
[----:B------:R-:W-:Y:S01]  /*41e0*/  USEL UR19, UR5, URZ, UP1 ;  /* 0x000000ff05137287 */ /* 0x000fe20008800000 */
[----:B------:R-:W-:Y:S11]  /*41f0*/  ELECT P1, URZ, PT ;  /* 0x0000000000ff782f */ /* 0x000ff60003820000 */
[----:B------:R-:W-:Y:S02]  /*4200*/  @!UPT UIADD3 URZ, UPT, UPT, URZ, URZ, URZ ;  /* 0x000000fffffff290 */ /* 0x000fe4000fffe0ff */
[C---:B-----5:R-:W-:Y:S01]  /*4210*/  @P1 R2UR.BROADCAST UR4, R5.reuse ;  /* 0x00000000050412ca */ /* 0x060fe200008e0000 */
[----:B------:R-:W-:Y:S01]  /*4220*/  @UP0 ULEA UR5, UR19, UR20, 0x3 ;  /* 0x0000001413050291 */ /* 0x000fe2000f8e18ff */
[----:B------:R-:W-:Y:S01]  /*4230*/  LOP3.LUT R0, R0, UR6, RZ, 0x3c, !PT ;  /* 0x0000000600007c12 */ /* 0x000fe2000f8e3cff */
[----:B------:R-:W-:Y:S02]  /*4240*/  UIADD3 UR8, UPT, UPT, UR10, 0x40, URZ ;  /* 0x000000400a087890 */ /* 0x000fe4000fffe0ff */
[----:B------:R-:W-:Y:S01]  /*4250*/  UIADD3 UR6, UPT, UPT, UR14, 0x2, URZ ;  /* 0x000000020e067890 */ /* 0x000fe2000fffe0ff */
[----:B-1----:R-:W-:Y:S01]  /*4260*/  @P0 SHF.L.U32 R4, R0, 0x1f, RZ ;  /* 0x0000001f00040819 */ /* 0x002fe200000006ff */
[----:B------:R-:W-:Y:S01]  /*4270*/  UIADD3 UR12, UPT, UPT, UR10, 0x80, URZ ;  /* 0x000000800a0c7890 */ /* 0x000fe2000fffe0ff */
[----:B------:R-:W-:Y:S02]  /*4280*/  UMOV UR11, 0x80004020 ;  /* 0x80004020000b7882 */ /* 0x000fe40000000000 */
[----:B------:R3:W4:Y:S01]  /*4290*/  @P0 SYNCS.PHASECHK.TRANS64.TRYWAIT P2, [UR5], R4 ;  /* 0x00000004ff0005a7 */ /* 0x0007220008041105 */
[----:B------:R-:W-:Y:S11]  /*42a0*/  ELECT P0, URZ, PT ;  /* 0x0000000000ff782f */ /* 0x000ff60003800000 */
[----:B------:R-:W-:Y:S02]  /*42b0*/  @!UPT UIADD3 URZ, UPT, UPT, URZ, URZ, URZ ;  /* 0x000000fffffff290 */ /* 0x000fe4000fffe0ff */
[C---:B------:R-:W-:Y:S02]  /*42c0*/  @P0 R2UR.BROADCAST UR16, R5.reuse ;  /* 0x00000000051002ca */ /* 0x040fe400008e0000 */
[----:B------:R-:W-:Y:S01]  /*42d0*/  ELECT P0, URZ, PT ;  /* 0x0000000000ff782f */ /* 0x000fe20003800000 */
[----:B------:R-:W-:Y:S01]  /*42e0*/  UMOV UR15, 0x40004040 ;  /* 0x40004040000f7882 */ /* 0x000fe20000000000 */
[----:B------:R-:W-:Y:S01]  /*42f0*/  UMOV UR9, 0x80004020 ;  /* 0x8000402000097882 */ /* 0x000fe20000000000 */
[----:B------:R1:W-:Y:S01]  /*4300*/  UTCHMMA.2CTA gdesc[UR14], gdesc[UR10], tmem[UR4], tmem[UR32], idesc[UR33], UP2 ;  /* 0x00ff200a0e0075ea */ /* 0x0003e20009200004 */
[----:B------:R-:W-:Y:S01]  /*4310*/  UPLOP3.LUT UP2, UPT, UPT, UPT, UPT, 0x80, 0x8 ;  /* 0x000000000008789c */ /* 0x000fe20003f4f070 */
[----:B------:R-:W-:Y:S01]  /*4320*/  UMOV UR7, 0x40004040 ;  /* 0x4000404000077882 */ /* 0x000fe20000000000 */
[----:B------:R-:W-:Y:S01]  /*4330*/  UMOV UR13, 0x80004020 ;  /* 0x80004020000d7882 */ /* 0x000fe20000000000 */
[----:B------:R-:W-:Y:S04]  /*4340*/  UMOV UR5, 0x40004040 ;  /* 0x4000404000057882 */ /* 0x000fe80000000000 */
[----:B------:R2:W-:Y:S01]  /*4350*/  UTCHMMA.2CTA gdesc[UR6], gdesc[UR8], tmem[UR16], tmem[UR30], idesc[UR31], UPT ;  /* 0x00ff1e08060075ea */ /* 0x0005e2000ba00010 */
[----:B-1----:R-:W-:Y:S01]  /*4360*/  UIADD3 UR4, UPT, UPT, UR14, 0x4, URZ ;  /* 0x000000040e047890 */ /* 0x002fe2000fffe0ff */
[C---:B------:R-:W-:Y:S02]  /*4370*/  @P0 R2UR.BROADCAST UR15, R5.reuse ;  /* 0x00000000050f02ca */ /* 0x040fe400008e0000 */
[----:B------:R-:W-:Y:S01]  /*4380*/  ELECT P0, URZ, PT ;  /* 0x0000000000ff782f */ /* 0x000fe20003800000 */
[----:B------:R-:W-:Y:S02]  /*4390*/  UIADD3 UR10, UPT, UPT, UR10, 0xc0, URZ ;  /* 0x000000c00a0a7890 */ /* 0x000fe4000fffe0ff */
[----:B--2---:R-:W-:Y:S10]  /*43a0*/  UIADD3 UR6, UPT, UPT, UR14, 0x6, URZ ;  /* 0x000000060e067890 */ /* 0x004ff4000fffe0ff */
[----:B------:R-:W-:Y:S01]  /*43b0*/  @P0 R2UR.BROADCAST UR9, R5 ;  /* 0x00000000050902ca */ /* 0x000fe200008e0000 */
[----:B------:R-:W-:Y:S01]  /*43c0*/  UIADD3 UR8, UPT, UPT, UR18, 0x50, URZ ;  /* 0x0000005012087890 */ /* 0x000fe2000fffe0ff */
[----:B------:R1:W-:Y:S11]  /*43d0*/  UTCHMMA.2CTA gdesc[UR4], gdesc[UR12], tmem[UR15], tmem[UR28], idesc[UR29], UPT ;  /* 0x00ff1c0c040075ea */ /* 0x0003f6000ba0000f */
[----:B------:R3:W-:Y:S01]  /*43e0*/  UTCHMMA.2CTA gdesc[UR6], gdesc[UR10], tmem[UR9], tmem[UR26], idesc[UR27], UPT ;  /* 0x00ff1a0a060075ea */ /* 0x0007e2000ba00009 */
[----:B------:R3:W-:Y:S01]  /*43f0*/  UTCBAR.2CTA.MULTICAST [UR8], URZ, UR21 ;  /* 0x000000ff080073e9 */ /* 0x0007e20008200815 */
[----:B-1----:R-:W-:Y:S02]  /*4400*/  UIADD3 UR4, UPT, UPT, UR17, 0x1, URZ ;  /* 0x0000000111047890 */ /* 0x002fe4000fffe0ff */
[----:B------:R-:W-:Y:S02]  /*4410*/  UIADD3 UR5, UPT, UPT, UR17, -0x1, URZ ;  /* 0xffffffff11057890 */ /* 0x000fe4000fffe0ff */
[----:B------:R-:W-:Y:S03]  /*4420*/  UISETP.GT.U32.AND UP0, UPT, UR4, 0x1, UPT ;  /* 0x000000010400788c */ /* 0x000fe6000bf04070 */
[----:B------:R-:W-:Y:S02]  /*4430*/  UMOV UR4, UR19 ;  /* 0x0000001300047c82 */ /* 0x000fe40008000000 */
[----:B------:R-:W-:Y:S04]  /*4440*/  UMOV UR17, UR5 ;  /* 0x0000000500117c82 */ /* 0x000fe80008000000 */
[----:B------:R-:W-:Y:S05]  /*4450*/  BRA.U UP0, `(.L_x_75) ;  /* 0xfffffffd002c7547 */ /* 0x000fea000b83ffff */
.L_x_72:
[----:B------:R-:W-:-:S09]  /*4460*/  UIADD3 UR4, UPT, UPT, UR25, 0xf0, URZ ;  /* 0x000000f019047890 */ /* 0x000fd2000fffe0ff */
[----:B------:R2:W-:Y:S01]  /*4470*/  UTCBAR.2CTA.MULTICAST [UR4], URZ, UR35 ;  /* 0x000000ff040073e9 */ /* 0x0005e20008200823 */
[----:B------:R-:W-:Y:S02]  /*4480*/  NOP ;  /* 0x0000000000007918 */ /* 0x000fe40000000000 */
.L_x_71:
[----:B--2---:R-:W-:Y:S01]  /*4490*/  UIADD3 UR4, UPT, UPT, UR24, 0x1, URZ ;  /* 0x0000000118047890 */ /* 0x004fe2000fffe0ff */
[----:B------:R-:W-:-:S03]  /*44a0*/  LOP3.LUT R2, R2, 0x1, RZ, 0x3c, !PT ;  /* 0x0000000102027812 */ /* 0x000fc600078e3cff */
[----:B------:R-:W-:-:S04]  /*44b0*/  UISETP.NE.AND UP0, UPT, UR4, 0x2, UPT ;  /* 0x000000020400788c */ /* 0x000fc8000bf05270 */
[----:B------:R-:W-:Y:S02]  /*44c0*/  USEL UR5, URZ, 0x1, UP0 ;  /* 0x00000001ff057887 */ /* 0x000fe40008000000 */
[----:B------:R-:W-:-:S04]  /*44d0*/  USEL UR24, UR4, URZ, UP0 ;  /* 0x000000ff04187287 */ /* 0x000fc80008000000 */
[----:B------:R-:W-:Y:S01]  /*44e0*/  LOP3.LUT R8, R8, UR5, RZ, 0x3c, !PT ;  /* 0x0000000508087c12 */ /* 0x000fe2000f8e3cff */
[----:B------:R-:W-:Y:S07]  /*44f0*/  @P3 BRA `(.L_x_76) ;  /* 0xfffffff800983947 */ /* 0x000fee000383ffff */
[----:B---3--:R-:W2:Y:S01]  /*4500*/  S2UR UR8, SR_CgaCtaId ;  /* 0x00000000000879c3 */ /* 0x008ea20000008800 */
[----:B------:R-:W-:Y:S01]  /*4510*/  ELECT P0, URZ, PT ;  /* 0x0000000000ff782f */ /* 0x000fe20003800000 */
[----:B------:R-:W-:Y:S01]  /*4520*/  HFMA2 R0, -RZ, RZ, 0, 5.9604644775390625e-08 ;  /* 0x00000001ff007431 */ /* 0x000fe200000001ff */
[----:B------:R-:W-:-:S05]  /*4530*/  UMOV UR4, 0x40 ;  /* 0x0000004000047882 */ /* 0x000fca0000000000 */
[----:B------:R-:W-:Y:S01]  /*4540*/  UVIRTCOUNT.DEALLOC.SMPOOL 0x80 ;  /* 0x000000800000784c */ /* 0x000fe20000000000 */
[----:B------:R-:W-:Y:S02]  /*4550*/  UISETP.NE.AND UP0, UPT, UR40, URZ, UPT ;  /* 0x000000ff2800728c */ /* 0x000fe4000bf05270 */
[----:B--2---:R-:W-:-:S09]  /*4560*/  ULEA UR8, UR8, UR4, 0x18 ;  /* 0x0000000408087291 */ /* 0x004fd2000f8ec0ff */
[----:B------:R2:W-:Y:S01]  /*4570*/  @P0 STS.U8 [UR8+0x1c], R0 ;  /* 0x00001c00ff000988 */ /* 0x0005e20008000008 */
[----:B------:R-:W-:Y:S05]  /*4580*/  BRA.U UP0, `(.L_x_77) ;  /* 0x0000000100587547 */ /* 0x000fea000b800000 */
[----:B------:R-:W-:Y:S01]  /*4590*/  UIADD3 UR5, UPT, UPT, UR20, 0x100, URZ ;  /* 0x0000010014057890 */ /* 0x000fe2000fffe0ff */
[----:B-1----:R-:W-:-:S03]  /*45a0*/  SHF.L.U32 R5, R8, 0x1f, RZ ;  /* 0x0000001f08057819 */ /* 0x002fc600000006ff */
[----:B------:R-:W-:-:S09]  /*45b0*/  ULEA UR4, UR24, UR5, 0x3 ;  /* 0x0000000518047291 */ /* 0x000fd2000f8e18ff */
[----:B------:R-:W1:Y:S02]  /*45c0*/  SYNCS.PHASECHK.TRANS64.TRYWAIT P0, [UR4], R5 ;  /* 0x00000005ff0075a7 */ /* 0x000e640008001104 */
[----:B-1----:R-:W-:Y:S05]  /*45d0*/  @!P0 BRA `(.L_x_78) ;  /* 0x0000004c00988947 */ /* 0x002fea0003800000 */
.L_x_167:
[----:B------:R-:W-:-:S04]  /*45e0*/  UIADD3 UR4, UPT, UPT, UR24, 0x1, URZ ;  /* 0x0000000118047890 */ /* 0x000fc8000fffe0ff */
[----:B------:R-:W-:-:S04]  /*45f0*/  UISETP.NE.AND UP1, UPT, UR4, 0x2, UPT ;  /* 0x000000020400788c */ /* 0x000fc8000bf25270 */
[----:B------:R-:W-:Y:S02]  /*4600*/  USEL UR6, URZ, 0x1, UP1 ;  /* 0x00000001ff067887 */ /* 0x000fe40008800000 */
[----:B------:R-:W-:-:S04]  /*4610*/  USEL UR4, UR4, URZ, UP1 ;  /* 0x000000ff04047287 */ /* 0x000fc80008800000 */
[----:B------:R-:W-:Y:S01]  /*4620*/  ULEA UR4, UR4, UR5, 0x3 ;  /* 0x0000000504047291 */ /* 0x000fe2000f8e18ff */
[----:B-1----:R-:W-:-:S04]  /*4630*/  LOP3.LUT R5, R8, UR6, RZ, 0x3c, !PT ;  /* 0x0000000608057c12 */ /* 0x002fc8000f8e3cff */
[----:B------:R-:W-:Y:S01]  /*4640*/  SHF.L.U32 R5, R5, 0x1f, RZ ;  /* 0x0000001f05057819 */ /* 0x000fe200000006ff */
[----:B--2---:R-:W-:-:S04]  /*4650*/  IMAD.U32 R0, RZ, RZ, UR4 ;  /* 0x00000004ff007e24 */ /* 0x004fc8000f8e00ff */
[----:B------:R1:W2:Y:S03]  /*4660*/  SYNCS.PHASECHK.TRANS64.TRYWAIT P0, [R0+URZ], R5 ;  /* 0x00000005000075a7 */ /* 0x0002a600080011ff */
[----:B--2---:R-:W-:Y:S05]  /*4670*/  @!P0 NANOSLEEP.SYNCS 0x989680 ;  /* 0x009896800000895d */ /* 0x004fea0003900000 */
[----:B------:R-:W2:Y:S02]  /*4680*/  @!P0 SYNCS.PHASECHK.TRANS64 P0, [R0+URZ], R5 ;  /* 0x00000005000085a7 */ /* 0x000ea400080010ff */
[----:B--2---:R-:W-:Y:S05]  /*4690*/  @P0 BRA `(.L_x_79) ;  /* 0x0000000000200947 */ /* 0x004fea0003800000 */
.L_x_80:
[----:B--2---:R2:W3:Y:S02]  /*46a0*/  SYNCS.PHASECHK.TRANS64.TRYWAIT P0, [R0+URZ], R5 ;  /* 0x00000005000075a7 */ /* 0x0044e400080011ff */
[----:B---3--:R-:W-:Y:S05]  /*46b0*/  @!P0 NANOSLEEP.SYNCS 0x989680 ;  /* 0x009896800000895d */ /* 0x008fea0003900000 */
[----:B------:R-:W3:Y:S02]  /*46c0*/  @!P0 SYNCS.PHASECHK.TRANS64 P0, [R0+URZ], R5 ;  /* 0x00000005000085a7 */ /* 0x000ee400080010ff */
[----:B---3--:R-:W-:Y:S05]  /*46d0*/  @!P0 BRA `(.L_x_80) ;  /* 0xfffffffc00f08947 */ /* 0x008fea000383ffff */
[----:B------:R-:W-:Y:S05]  /*46e0*/  BRA `(.L_x_79) ;  /* 0x00000000000c7947 */ /* 0x000fea0003800000 */
.L_x_77:
[----:B------:R-:W-:-:S04]  /*46f0*/  UIADD3 UR4, UPT, UPT, UR20, 0x110, URZ ;  /* 0x0000011014047890 */ /* 0x000fc8000fffe0ff */
[----:B------:R-:W-:-:S09]  /*4700*/  UPRMT UR4, UR37, 0x654, UR4 ;  /* 0x0000065425047896 */ /* 0x000fd20008000004 */
[----:B------:R-:W-:Y:S03]  /*4710*/  SYNCS.ARRIVE.TRANS64.RED.A1T0 RZ, [UR4], RZ ;  /* 0x000000ffffff79a7 */ /* 0x000fe60008100404 */
.L_x_79:
[----:B-12---:R-:W-:Y:S01]  /*4720*/  SHF.L.U32 R5, RZ, 0x1f, RZ ;  /* 0x0000001fff057819 */ /* 0x006fe200000006ff */
[----:B------:R-:W-:Y:S01]  /*4730*/  UIADD3 UR4, UPT, UPT, UR20, 0x110, URZ ;  /* 0x0000011014047890 */ /* 0x000fe2000fffe0ff */
[----:B------:R-:W-:Y:S02]  /*4740*/  PLOP3.LUT P0, PT, PT, PT, UP0, 0x80, 0x8 ;  /* 0x000000000008781c */ /* 0x000fe40003f0f008 */
[----:B------:R-:W1:Y:S02]  /*4750*/  SYNCS.PHASECHK.TRANS64.TRYWAIT P1, [UR20+0x110], R5 ;  /* 0x00011005ff0075a7 */ /* 0x000e640008021114 */
[----:B-1----:R-:W-:Y:S09]  /*4760*/  @!P1 BRA `(.L_x_81) ;  /* 0x0000004c004c9947 */ /* 0x002ff20003800000 */
.L_x_169:
[----:B------:R-:W-:Y:S01]  /*4770*/  @!UP0 UPRMT UR4, UR37, 0x654, UR4 ;  /* 0x0000065425048896 */ /* 0x000fe20008000004 */
[----:B------:R-:W-:Y:S01]  /*4780*/  LOP3.LUT R2, R3, 0xffff, RZ, 0xc0, !PT ;  /* 0x0000ffff03027812 */ /* 0x000fe200078ec0ff */
[----:B------:R-:W-:Y:S02]  /*4790*/  IMAD.MOV.U32 R3, RZ, RZ, 0xffff ;  /* 0x0000ffffff037424 */ /* 0x000fe400078e00ff */
[----:B-1----:R-:W-:Y:S01]  /*47a0*/  IMAD.MOV.U32 R5, RZ, RZ, 0x1 ;  /* 0x00000001ff057424 */ /* 0x002fe200078e00ff */
[----:B------:R-:W-:-:S04]  /*47b0*/  SHF.R.U32.HI R2, RZ, 0x5, R2 ;  /* 0x00000005ff027819 */ /* 0x000fc80000011602 */
[----:B------:R-:W-:Y:S01]  /*47c0*/  @!P0 SYNCS.ARRIVE.TRANS64.RED.A1T0 RZ, [UR4], RZ ;  /* 0x000000ffffff89a7 */ /* 0x000fe20008100404 */
[----:B------:R-:W-:Y:S01]  /*47d0*/  NOP ;  /* 0x0000000000007918 */ /* 0x000fe20000000000 */
[----:B------:R-:W1:Y:S01]  /*47e0*/  LDS R0, [UR8+0x14] ;  /* 0x00001408ff007984 */ /* 0x000e620008000800 */
[-C--:B------:R-:W-:Y:S02]  /*47f0*/  SHF.L.U32 R3, R3, R2.reuse, RZ ;  /* 0x0000000203037219 */ /* 0x080fe400000006ff */
[----:B------:R-:W-:Y:S02]  /*4800*/  SHF.L.U32 R5, R5, R2, RZ ;  /* 0x0000000205057219 */ /* 0x000fe400000006ff */
[----:B-1----:R-:W-:-:S04]  /*4810*/  LOP3.LUT R0, R0, R3, RZ, 0xc0, !PT ;  /* 0x0000000300007212 */ /* 0x002fc800078ec0ff */
[----:B------:R-:W-:-:S13]  /*4820*/  ISETP.NE.AND P0, PT, R0, R3, PT ;  /* 0x000000030000720c */ /* 0x000fda0003f05270 */
[----:B------:R-:W-:Y:S05]  /*4830*/  @P0 BRA `(.L_x_82) ;  /* 0x00000000005c0947 */ /* 0x000fea0003800000 */
[----:B------:R-:W1:Y:S02]  /*4840*/  LDS R0, [UR8+0x18] ;  /* 0x00001808ff007984 */ /* 0x000e640008000800 */
[----:B-1----:R-:W-:-:S04]  /*4850*/  LOP3.LUT R0, R0, R5, RZ, 0xc0, !PT ;  /* 0x0000000500007212 */ /* 0x002fc800078ec0ff */
[----:B------:R-:W-:-:S13]  /*4860*/  ISETP.NE.AND P0, PT, R0, R5, PT ;  /* 0x000000050000720c */ /* 0x000fda0003f05270 */
[----:B------:R-:W-:Y:S05]  /*4870*/  @P0 BRA `(.L_x_83) ;  /* 0x0000000000400947 */ /* 0x000fea0003800000 */
[----:B------:R-:W-:Y:S01]  /*4880*/  R2UR UR4, R3 ;  /* 0x00000000030472ca */ /* 0x000fe200000e0000 */
[----:B------:R-:W1:Y:S01]  /*4890*/  S2R R2, SR_LANEID ;  /* 0x0000000000027919 */ /* 0x000e620000000000 */
[----:B------:R-:W-:-:S04]  /*48a0*/  LOP3.LUT R5, RZ, R5, RZ, 0x33, !PT ;  /* 0x00000005ff057212 */ /* 0x000fc800078e33ff */
[----:B------:R-:W2:Y:S07]  /*48b0*/  REDUX UR6, R5 ;  /* 0x00000000050673c4 */ /* 0x000eae0000000000 */
[----:B------:R-:W-:-:S03]  /*48c0*/  ULOP3.LUT UR5, URZ, UR4, URZ, 0x33, !UPT ;  /* 0x00000004ff057292 */ /* 0x000fc6000f8e33ff */
[----:B------:R-:W-:Y:S02]  /*48d0*/  VOTEU.ANY UR4, UPT, PT ;  /* 0x0000000000047886 */ /* 0x000fe400038e0100 */
[----:B------:R-:W-:Y:S01]  /*48e0*/  UFLO.U32 UR4, UR4 ;  /* 0x00000004000472bd */ /* 0x000fe200080e0000 */
[----:B------:R-:W-:-:S04]  /*48f0*/  IMAD.U32 R0, RZ, RZ, UR5 ;  /* 0x00000005ff007e24 */ /* 0x000fc8000f8e00ff */
[----:B------:R-:W3:Y:S02]  /*4900*/  REDUX UR7, R0 ;  /* 0x00000000000773c4 */ /* 0x000ee40000000000 */
[----:B------:R1:W-:Y:S02]  /*4910*/  UTCATOMSWS.AND URZ, UR5 ;  /* 0x0000000500ff79e3 */ /* 0x0003e40008000000 */
[----:B-1----:R-:W-:Y:S01]  /*4920*/  ISETP.EQ.U32.AND P0, PT, R2, UR4, PT ;  /* 0x0000000402007c0c */ /* 0x002fe2000bf02070 */
[----:B--2---:R-:W-:Y:S02]  /*4930*/  IMAD.U32 R2, RZ, RZ, UR6 ;  /* 0x00000006ff027e24 */ /* 0x004fe4000f8e00ff */
[----:B---3--:R-:W-:-:S10]  /*4940*/  IMAD.U32 R3, RZ, RZ, UR7 ;  /* 0x00000007ff037e24 */ /* 0x008fd4000f8e00ff */
[----:B------:R1:W-:Y:S04]  /*4950*/  @P0 ATOMS.AND RZ, [UR8+0x14], R3 ;  /* 0x00001403ffff098c */ /* 0x0003e8000a800008 */
[----:B------:R1:W-:Y:S01]  /*4960*/  @P0 ATOMS.AND RZ, [UR8+0x18], R2 ;  /* 0x00001802ffff098c */ /* 0x0003e2000a800008 */
[----:B------:R-:W-:Y:S05]  /*4970*/  BRA `(.L_x_84) ;  /* 0x0000000000147947 */ /* 0x000fea0003800000 */
.L_x_83:
[----:B------:R-:W-:Y:S02]  /*4980*/  MOV R2, 0x49a0 ;  /* 0x000049a000027802 */ /* 0x000fe40000000f00 */
[----:B----45:R-:W-:Y:S05]  /*4990*/  CALL.REL.NOINC `($__internal_0_$__cuda_sm10x_tcgen05_guardrail_trap_col_being_dealloced_not_returned_by_alloc) ;  /* 0x0000004c00bc7944 */ /* 0x030fea0003c00000 */
[----:B------:R-:W-:Y:S05]  /*49a0*/  BRA `(.L_x_84) ;  /* 0x0000000000087947 */ /* 0x000fea0003800000 */
.L_x_82:
[----:B------:R-:W-:Y:S02]  /*49b0*/  MOV R2, 0x49d0 ;  /* 0x000049d000027802 */ /* 0x000fe40000000f00 */
[----:B----45:R-:W-:Y:S05]  /*49c0*/  CALL.REL.NOINC `($__internal_2_$__cuda_sm10x_tcgen05_guardrail_trap_unallocated_columns_being_dealloced) ;  /* 0x0000004c00c87944 */ /* 0x030fea0003c00000 */
.L_x_84:
[----:B------:R-:W-:Y:S01]  /*49d0*/  NOP ;  /* 0x0000000000007918 */ /* 0x000fe20000000000 */
[----:B------:R-:W-:Y:S05]  /*49e0*/  EXIT ;  /* 0x000000000000794d */ /* 0x000fea0003800000 */
.L_x_56:
[----:B------:R-:W-:-:S09]  /*49f0*/  UISETP.NE.OR UP0, UPT, UR18, 0x3, !UP3 ;  /* 0x000000031200788c */ /* 0x000fd2000df05670 */
[----:B------:R-:W-:Y:S05]  /*4a00*/  BRA.U UP0, `(.L_x_85) ;  /* 0x0000001100807547 */ /* 0x000fea000b800000 */
[----:B------:R-:W2:Y:S01]  /*4a10*/  LDCU.64 UR4, c[0x0][0x988] ;  /* 0x00013100ff0477ac */ /* 0x000ea20008000a00 */
[----:B------:R-:W3:Y:S01]  /*4a20*/  S2UR UR6, SR_CgaCtaId ;  /* 0x00000000000679c3 */ /* 0x000ee20000008800 */
[----:B------:R-:W-:Y:S01]  /*4a30*/  HFMA2 R10, -RZ, RZ, 0, 5.9604644775390625e-08 ;  /* 0x00000001ff0a7431 */ /* 0x000fe200000001ff */
[----:B------:R-:W-:Y:S01]  /*4a40*/  MOV R8, RZ ;  /* 0x000000ff00087202 */ /* 0x000fe20000000f00 */
[----:B------:R-:W4:Y:S01]  /*4a50*/  LDCU UR30, c[0x0][0x370] ;  /* 0x00006e00ff1e77ac */ /* 0x000f220008000800 */
[----:B------:R-:W-:Y:S01]  /*4a60*/  HFMA2 R3, -RZ, RZ, 0, 0.0078125 ;  /* 0x00002000ff037431 */ /* 0x000fe200000001ff */
[----:B------:R-:W1:Y:S03]  /*4a70*/  LDCU.128 UR32, c[0x0][0xc10] ;  /* 0x00018200ff2077ac */ /* 0x000e660008000c00 */
[----:B------:R-:W4:Y:S01]  /*4a80*/  LDC.64 R12, c[0x0][0x348] ;  /* 0x0000d200ff0c7b82 */ /* 0x000f220000000a00 */
[----:B------:R-:W1:Y:S01]  /*4a90*/  LDCU UR27, c[0x0][0x374] ;  /* 0x00006e80ff1b77ac */ /* 0x000e620008000800 */
[----:B------:R-:W4:Y:S01]  /*4aa0*/  LDCU.64 UR28, c[0x0][0x990] ;  /* 0x00013200ff1c77ac */ /* 0x000f220008000a00 */
[----:B------:R-:W4:Y:S01]  /*4ab0*/  LDCU UR17, c[0x0][0xc0c] ;  /* 0x00018180ff1177ac */ /* 0x000f220008000800 */
[----:B--2---:R-:W-:Y:S01]  /*4ac0*/  UISETP.NE.U32.AND UP0, UPT, UR4, URZ, UPT ;  /* 0x000000ff0400728c */ /* 0x004fe2000bf05070 */
[----:B------:R-:W2:Y:S01]  /*4ad0*/  LDCU.128 UR40, c[0x0][0xa80] ;  /* 0x00015000ff2877ac */ /* 0x000ea20008000c00 */
[----:B------:R-:W2:Y:S01]  /*4ae0*/  LDCU UR48, c[0x0][0xc20] ;  /* 0x00018400ff3077ac */ /* 0x000ea20008000800 */
[----:B------:R-:W2:Y:S01]  /*4af0*/  LDCU UR4, c[0x0][0xc30] ;  /* 0x00018600ff0477ac */ /* 0x000ea20008000800 */
[----:B------:R-:W2:Y:S01]  /*4b00*/  LDCU.128 UR44, c[0x0][0xa90] ;  /* 0x00015200ff2c77ac */ /* 0x000ea20008000c00 */
[----:B------:R-:W-:Y:S01]  /*4b10*/  UMOV UR24, 0x400 ;  /* 0x0000040000187882 */ /* 0x000fe20000000000 */
[----:B-1----:R-:W-:-:S02]  /*4b20*/  UIMAD.WIDE.U32 UR8, UR27, UR35, URZ ;  /* 0x000000231b0872a5 */ /* 0x002fc4000f8e00ff */
[----:B---3--:R-:W-:Y:S02]  /*4b30*/  ULEA UR24, UR6, UR24, 0x18 ;  /* 0x0000001806187291 */ /* 0x008fe4000f8ec0ff */
[----:B----4-:R-:W-:Y:S02]  /*4b40*/  UIMAD.WIDE.U32 UR6, UR30, UR32, URZ ;  /* 0x000000201e0672a5 */ /* 0x010fe4000f8e00ff */
[----:B------:R-:W-:Y:S02]  /*4b50*/  UISETP.NE.AND.EX UP5, UPT, UR5, URZ, UPT, UP0 ;  /* 0x000000ff0500728c */ /* 0x000fe4000bfa5300 */
[----:B------:R-:W-:Y:S02]  /*4b60*/  UISETP.NE.U32.AND UP6, UPT, UR28, URZ, UPT ;  /* 0x000000ff1c00728c */ /* 0x000fe4000bfc5070 */
[----:B------:R-:W-:Y:S02]  /*4b70*/  UIADD3 UR31, UPT, UPT, UR24, 0xe8, URZ ;  /* 0x000000e8181f7890 */ /* 0x000fe4000fffe0ff */
[----:B------:R-:W-:-:S02]  /*4b80*/  UISETP.NE.AND UP0, UPT, UR39, 0x1, UPT ;  /* 0x000000012700788c */ /* 0x000fc4000bf05270 */
[----:B------:R-:W-:Y:S02]  /*4b90*/  UISETP.GE.AND UP2, UPT, UR39, 0x1, UPT ;  /* 0x000000012700788c */ /* 0x000fe4000bf46270 */
[----:B------:R-:W-:Y:S01]  /*4ba0*/  UISETP.NE.AND UP0, UPT, UR17, 0x1, UPT ;  /* 0x000000011100788c */ /* 0x000fe2000bf05270 */
[----:B------:R-:W-:Y:S01]  /*4bb0*/  UMOV UR6, UR7 ;  /* 0x0000000700067c82 */ /* 0x000fe20008000000 */
[----:B------:R-:W-:Y:S01]  /*4bc0*/  UMOV UR36, UR9 ;  /* 0x0000000900247c82 */ /* 0x000fe20008000000 */
[----:B------:R-:W-:Y:S02]  /*4bd0*/  UISETP.NE.AND UP2, UPT, UR34, 0x1, UPT ;  /* 0x000000012200788c */ /* 0x000fe4000bf45270 */
[----:B--2---:R-:W-:Y:S01]  /*4be0*/  UISETP.NE.AND UP0, UPT, UR40, 0x1, UPT ;  /* 0x000000012800788c */ /* 0x004fe2000bf05270 */
[----:B------:R-:W-:Y:S01]  /*4bf0*/  UMOV UR26, URZ ;  /* 0x000000ff001a7c82 */ /* 0x000fe20008000000 */
[----:B------:R-:W1:Y:S01]  /*4c00*/  LDCU UR49, c[0x0][0xaa0] ;  /* 0x00015400ff3177ac */ /* 0x000e620008000800 */
[----:B------:R-:W-:Y:S01]  /*4c10*/  UPLOP3.LUT UP4, UPT, UPT, UPT, UPT, 0x40, 0x4 ;  /* 0x000000000004789c */ /* 0x000fe20003f8e870 */
[----:B------:R-:W2:Y:S01]  /*4c20*/  LDCU.64 UR18, c[0x0][0xc28] ;  /* 0x00018500ff1277ac */ /* 0x000ea20008000a00 */
[----:B------:R-:W-:-:S02]  /*4c30*/  UISETP.NE.AND.EX UP6, UPT, UR29, URZ, UPT, UP6 ;  /* 0x000000ff1d00728c */ /* 0x000fc4000bfc5360 */
[----:B------:R-:W-:Y:S02]  /*4c40*/  UPRMT UR31, URZ, 0x654, UR31 ;  /* 0x00000654ff1f7896 */ /* 0x000fe4000800001f */
[----:B------:R-:W-:Y:S02]  /*4c50*/  USHF.R.U32.HI UR37, URZ, UR33, UR6 ;  /* 0x00000021ff257299 */ /* 0x000fe40008011606 */
[----:B------:R-:W-:Y:S02]  /*4c60*/  USHF.R.U32.HI UR36, URZ, UR48, UR36 ;  /* 0x00000030ff247299 */ /* 0x000fe40008011624 */
[----:B------:R-:W-:Y:S02]  /*4c70*/  UISETP.NE.AND UP3, UPT, UR4, 0x1, UPT ;  /* 0x000000010400788c */ /* 0x000fe4000bf65270 */
[----:B------:R-:W-:Y:S02]  /*4c80*/  UISETP.NE.AND UP2, UPT, UR43, 0x1, UPT ;  /* 0x000000012b00788c */ /* 0x000fe4000bf45270 */
[----:B------:R-:W-:-:S11]  /*4c90*/  UISETP.NE.AND UP0, UPT, UR46, 0x1, UPT ;  /* 0x000000012e00788c */ /* 0x000fd6000bf05270 */
.L_x_94:
[----:B------:R-:W-:Y:S04]  /*4ca0*/  SHF.L.U32 R5, R8, 0x1f, RZ ;  /* 0x0000001f08057819 */ /* 0x000fe800000006ff */
[----:B---3--:R-:W3:Y:S02]  /*4cb0*/  SYNCS.PHASECHK.TRANS64.TRYWAIT P0, [UR24+0xe0], R5 ;  /* 0x0000e005ff0075a7 */ /* 0x008ee40008001118 */
[----:B---3--:R-:W-:Y:S05]  /*4cc0*/  @!P0 BRA `(.L_x_86) ;  /* 0x00000048000c8947 */ /* 0x008fea0003800000 */
.L_x_171:
[----:B---3--:R-:W3:Y:S01]  /*4cd0*/  LDS.128 R4, [UR24+0x120] ;  /* 0x00012018ff047984 */ /* 0x008ee20008000c00 */
[----:B------:R-:W-:Y:S01]  /*4ce0*/  UISETP.GE.AND UP0, UPT, UR39, 0x1, UPT ;  /* 0x000000012700788c */ /* 0x000fe2000bf06270 */
[----:B------:R-:W-:Y:S01]  /*4cf0*/  @!PT LDS RZ, [RZ] ;  /* 0x00000000fffff984 */ /* 0x000fe20000000800 */
[----:B------:R-:W-:Y:S01]  /*4d00*/  @!PT LDS RZ, [RZ] ;  /* 0x00000000fffff984 */ /* 0x000fe20000000800 */
[----:B------:R-:W-:Y:S01]  /*4d10*/  @!PT LDS RZ, [RZ] ;  /* 0x00000000fffff984 */ /* 0x000fe20000000800 */
[----:B------:R-:W-:Y:S01]  /*4d20*/  @!PT LDS RZ, [RZ] ;  /* 0x00000000fffff984 */ /* 0x000fe20000000800 */
[----:B------:R4:W-:Y:S06]  /*4d30*/  MEMBAR.ALL.CTA ;  /* 0x0000000000007992 */ /* 0x0009ec0000008000 */
[----:B----4-:R-:W4:Y:S02]  /*4d40*/  FENCE.VIEW.ASYNC.S ;  /* 0x00000000000073c6 */ /* 0x010f240000000000 */
[----:B----4-:R-:W-:Y:S01]  /*4d50*/  SYNCS.ARRIVE.TRANS64.RED.A1T0 RZ, [UR31], RZ ;  /* 0x000000ffffff79a7 */ /* 0x010fe2000810041f */
[----:B---3--:R-:W-:Y:S11]  /*4d60*/  LOP3.LUT P0, RZ, R6, 0x1, RZ, 0xc0, !PT ;  /* 0x0000000106ff7812 */ /* 0x008ff6000780c0ff */
[----:B------:R-:W-:Y:S02]  /*4d70*/  @!UPT UIADD3 URZ, UPT, UPT, URZ, URZ, URZ ;  /* 0x000000fffffff290 */ /* 0x000fe4000fffe0ff */
[----:B------:R-:W-:Y:S01]  /*4d80*/  VOTEU.ANY UP2, P0 ;  /* 0x0000000000ff7886 */ /* 0x000fe20000040100 */
[----:B------:R-:W-:Y:S11]  /*4d90*/  PLOP3.LUT P0, PT, PT, PT, UP2, 0x80, 0x8 ;  /* 0x000000000008781c */ /* 0x000ff60003f0f028 */
[----:B------:R-:W-:Y:S02]  /*4da0*/  @!UPT UIADD3 URZ, UPT, UPT, URZ, URZ, URZ ;  /* 0x000000fffffff290 */ /* 0x000fe4000fffe0ff */
[----:B------:R-:W-:Y:S02]  /*4db0*/  @P0 MOV R2, R4 ;  /* 0x0000000400020202 */ /* 0x000fe40000000f00 */
[----:B------:R-:W-:Y:S02]  /*4dc0*/  @P0 LOP3.LUT R0, R5, 0xffff, RZ, 0xc0, !PT ;  /* 0x0000ffff05000812 */ /* 0x000fe400078ec0ff */
[----:B------:R-:W-:Y:S02]  /*4dd0*/  @P0 R2UR UR5, R2 ;  /* 0x00000000020502ca */ /* 0x000fe400000e0000 */
[----:B------:R-:W-:Y:S11]  /*4de0*/  @P0 R2UR UR4, R0 ;  /* 0x00000000000402ca */ /* 0x000ff600000e0000 */
[----:B------:R-:W-:Y:S02]  /*4df0*/  @UP2 UMOV UR16, UR5 ;  /* 0x0000000500102c82 */ /* 0x000fe40008000000 */
[----:B------:R-:W-:Y:S01]  /*4e00*/  @UP2 UMOV UR15, UR4 ;  /* 0x00000004000f2c82 */ /* 0x000fe20008000000 */
[----:B------:R-:W-:Y:S05]  /*4e10*/  BRA.U !UP0, `(.L_x_87) ;  /* 0x0000000108c07547 */ /* 0x000fea000b800000 */
[----:B------:R-:W-:Y:S02]  /*4e20*/  UIMAD.WIDE.U32 UR8, UR15, UR35, URZ ;  /* 0x000000230f0872a5 */ /* 0x000fe4000f8e00ff */
[----:B------:R-:W-:Y:S02]  /*4e30*/  UP2UR UR14, UPR, URZ, 0x4 ;  /* 0x00000004ff0e7883 */ /* 0x000fe40008000000 */
[----:B------:R-:W-:Y:S02]  /*4e40*/  UISETP.NE.AND UP2, UPT, UR34, 0x1, UPT ;  /* 0x000000012200788c */ /* 0x000fe4000bf45270 */
[----:B------:R-:W-:Y:S02]  /*4e50*/  UIMAD.WIDE.U32 UR10, UR16, UR32, URZ ;  /* 0x00000020100a72a5 */ /* 0x000fe4000f8e00ff */
[----:B------:R-:W-:Y:S02]  /*4e60*/  USEL UR4, UR27, UR36, !UP2 ;  /* 0x000000241b047287 */ /* 0x000fe4000d000000 */
[----:B------:R-:W-:Y:S02]  /*4e70*/  UISETP.NE.AND UP0, UPT, UR17, 0x1, UPT ;  /* 0x000000011100788c */ /* 0x000fe4000bf05270 */
[----:B------:R-:W-:Y:S02]  /*4e80*/  UP2UR UR22, UPR, URZ, 0x2 ;  /* 0x00000002ff167883 */ /* 0x000fe40008000000 */
[----:B------:R-:W-:Y:S02]  /*4e90*/  UISETP.NE.AND UP1, UPT, UR39, 0x1, UPT ;  /* 0x000000012700788c */ /* 0x000fe4000bf25270 */
[----:B--2---:R-:W-:Y:S02]  /*4ea0*/  UIMAD.WIDE.U32 UR12, UR4, UR18, URZ ;  /* 0x00000012040c72a5 */ /* 0x004fe4000f8e00ff */
[----:B------:R-:W-:Y:S01]  /*4eb0*/  USEL UR7, UR30, UR37, !UP0 ;  /* 0x000000251e077287 */ /* 0x000fe2000c000000 */
[----:B------:R-:W-:Y:S02]  /*4ec0*/  UMOV UR5, UR9 ;  /* 0x0000000900057c82 */ /* 0x000fe40008000000 */
[----:B------:R-:W-:Y:S02]  /*4ed0*/  USHF.R.U32.HI UR6, URZ, UR48, UR5 ;  /* 0x00000030ff067299 */ /* 0x000fe40008011605 */
[----:B------:R-:W-:Y:S02]  /*4ee0*/  UIMAD.WIDE.U32 UR20, UR7, UR18, URZ ;  /* 0x00000012071472a5 */ /* 0x000fe4000f8e00ff */
[----:B------:R-:W-:Y:S02]  /*4ef0*/  USEL UR6, UR15, UR6, !UP2 ;  /* 0x000000060f067287 */ /* 0x000fe4000d000000 */
[----:B------:R-:W-:Y:S01]  /*4f00*/  UISETP.NE.AND UP2, UPT, UR14, URZ, UPT ;  /* 0x000000ff0e00728c */ /* 0x000fe2000bf45270 */
[----:B------:R-:W-:Y:S01]  /*4f10*/  UMOV UR5, UR11 ;  /* 0x0000000b00057c82 */ /* 0x000fe20008000000 */
[----:B------:R-:W-:Y:S02]  /*4f20*/  UIMAD.WIDE.U32 UR10, UR6, UR18, URZ ;  /* 0x00000012060a72a5 */ /* 0x000fe4000f8e00ff */
[----:B------:R-:W-:Y:S03]  /*4f30*/  USHF.R.U32.HI UR8, URZ, UR33, UR5 ;  /* 0x00000021ff087299 */ /* 0x000fe60008011605 */
[----:B------:R-:W-:Y:S02]  /*4f40*/  UMOV UR5, UR13 ;  /* 0x0000000d00057c82 */ /* 0x000fe40008000000 */
[----:B------:R-:W-:Y:S03]  /*4f50*/  @UP1 USHF.R.U32.HI UR4, URZ, UR19, UR5 ;  /* 0x00000013ff041299 */ /* 0x000fe60008011605 */
[----:B------:R-:W-:Y:S01]  /*4f60*/  UMOV UR5, UR21 ;  /* 0x0000001500057c82 */ /* 0x000fe20008000000 */
[----:B------:R-:W-:Y:S02]  /*4f70*/  UIMAD UR4, UR39, UR4, URZ ;  /* 0x00000004270472a4 */ /* 0x000fe4000f8e02ff */
[----:B------:R-:W-:Y:S02]  /*4f80*/  @UP1 USHF.R.U32.HI UR7, URZ, UR19, UR5 ;  /* 0x00000013ff071299 */ /* 0x000fe40008011605 */
[----:B------:R-:W-:Y:S02]  /*4f90*/  USEL UR5, UR16, UR8, !UP0 ;  /* 0x0000000810057287 */ /* 0x000fe4000c000000 */
[----:B------:R-:W-:Y:S02]  /*4fa0*/  UIMAD UR8, UR39, UR7, URZ ;  /* 0x00000007270872a4 */ /* 0x000fe4000f8e02ff */
[----:B------:R-:W-:Y:S03]  /*4fb0*/  UISETP.GE.AND UP0, UPT, UR6, UR4, UPT ;  /* 0x000000040600728c */ /* 0x000fe6000bf06270 */
[----:B------:R-:W-:Y:S01]  /*4fc0*/  UMOV UR4, UR11 ;  /* 0x0000000b00047c82 */ /* 0x000fe20008000000 */
[----:B------:R-:W-:Y:S02]  /*4fd0*/  UISETP.GE.OR UP0, UPT, UR5, UR8, UP0 ;  /* 0x000000080500728c */ /* 0x000fe40008706670 */
[----:B------:R-:W-:Y:S02]  /*4fe0*/  USHF.R.U32.HI UR4, URZ, UR19, UR4 ;  /* 0x00000013ff047299 */ /* 0x000fe40008011604 */
[----:B------:R-:W-:Y:S02]  /*4ff0*/  UIMAD.WIDE.U32 UR8, UR5, UR18, URZ ;  /* 0x00000012050872a5 */ /* 0x000fe4000f8e00ff */
[----:B------:R-:W-:Y:S04]  /*5000*/  USEL UR10, UR6, UR4, !UP1 ;  /* 0x00000004060a7287 */ /* 0x000fe8000c800000 */
[----:B------:R-:W-:Y:S01]  /*5010*/  UIADD3 UR11, UPT, UPT, -UR10, URZ, URZ ;  /* 0x000000ff0a0b7290 */ /* 0x000fe2000fffe1ff */
[----:B------:R-:W-:Y:S02]  /*5020*/  @!UP0 UMOV UR4, UR9 ;  /* 0x0000000900048c82 */ /* 0x000fe40008000000 */
[----:B------:R-:W-:Y:S02]  /*5030*/  @!UP0 USHF.R.U32.HI UR4, URZ, UR19, UR4 ;  /* 0x00000013ff048299 */ /* 0x000fe40008011604 */
[----:B------:R-:W-:Y:S02]  /*5040*/  UIMAD UR8, UR39, UR11, UR6 ;  /* 0x0000000b270872a4 */ /* 0x000fe4000f8e0206 */
[----:B------:R-:W-:Y:S02]  /*5050*/  @!UP0 USEL UR4, UR5, UR4, !UP1 ;  /* 0x0000000405048287 */ /* 0x000fe4000c800000 */
[----:B------:R-:W-:Y:S02]  /*5060*/  UISETP.NE.AND UP1, UPT, UR22, URZ, UPT ;  /* 0x000000ff1600728c */ /* 0x000fe4000bf25270 */
[----:B------:R-:W-:Y:S02]  /*5070*/  @!UP0 UIMAD UR8, UR7, UR8, UR4 ;  /* 0x00000008070882a4 */ /* 0x000fe4000f8e0204 */
[----:B------:R-:W-:Y:S02]  /*5080*/  @!UP0 UIADD3 UR9, UPT, UPT, UR10, -UR4, URZ ;  /* 0x800000040a098290 */ /* 0x000fe4000fffe0ff */
[----:B------:R-:W-:Y:S02]  /*5090*/  UIADD3 UR4, UPT, UPT, -UR5, URZ, URZ ;  /* 0x000000ff05047290 */ /* 0x000fe4000fffe1ff */
[----:B------:R-:W-:Y:S02]  /*50a0*/  UIADD3 UR7, UPT, UPT, -UR6, URZ, URZ ;  /* 0x000000ff06077290 */ /* 0x000fe4000fffe1ff */
[----:B------:R-:W-:Y:S02]  /*50b0*/  @!UP0 UIMAD UR6, UR9, UR39, UR5 ;  /* 0x00000027090682a4 */ /* 0x000fe4000f8e0205 */
[----:B------:R-:W-:Y:S02]  /*50c0*/  UIMAD UR16, UR17, UR4, UR16 ;  /* 0x00000004111072a4 */ /* 0x000fe4000f8e0210 */
[----:B------:R-:W-:Y:S01]  /*50d0*/  UIMAD UR15, UR34, UR7, UR15 ;  /* 0x00000007220f72a4 */ /* 0x000fe2000f8e020f */
[----:B------:R-:W-:Y:S02]  /*50e0*/  @!UP0 UMOV UR5, UR8 ;  /* 0x0000000800058c82 */ /* 0x000fe40008000000 */
[----:B------:R-:W-:Y:S02]  /*50f0*/  UIMAD UR16, UR5, UR17, UR16 ;  /* 0x00000011051072a4 */ /* 0x000fe4000f8e0210 */
[----:B------:R-:W-:Y:S11]  /*5100*/  UIMAD UR15, UR6, UR34, UR15 ;  /* 0x00000022060f72a4 */ /* 0x000ff6000f8e020f */
[----:B------:R-:W-:Y:S01]  /*5110*/  @!UPT UIADD3 URZ, UPT, UPT, URZ, URZ, URZ ;  /* 0x000000fffffff290 */ /* 0x000fe2000fffe0ff */
.L_x_87:
[----:B------:R-:W3:Y:S01]  /*5120*/  @!UP3 LDCU.128 UR8, c[0x0][0xc10] ;  /* 0x00018200ff08b7ac */ /* 0x000ee20008000c00 */
[----:B------:R-:W-:Y:S04]  /*5130*/  ISETP.NE.U32.AND P1, PT, RZ, UR28, PT ;  /* 0x0000001cff007c0c */ /* 0x000fe8000bf25070 */
[----:B------:R-:W-:Y:S01]  /*5140*/  ISETP.NE.AND.EX P1, PT, RZ, UR29, PT, P1 ;  /* 0x0000001dff007c0c */ /* 0x000fe2000bf25310 */
[----:B------:R-:W4:Y:S01]  /*5150*/  @!UP3 LDCU UR5, c[0x0][0xc0c] ;  /* 0x00018180ff05b7ac */ /* 0x000f220008000800 */
[----:B------:R-:W-:Y:S02]  /*5160*/  USHF.L.U32 UR25, UR23, 0x6, URZ ;  /* 0x0000000617197899 */ /* 0x000fe400080006ff */
[----:B---3--:R-:W-:Y:S07]  /*5170*/  UIMAD.WIDE.U32 UR6, UR16, UR8, URZ ;  /* 0x00000008100672a5 */ /* 0x008fee000f8e00ff */
[----:B------:R-:W-:Y:S01]  /*5180*/  @!UP3 UMOV UR4, UR7 ;  /* 0x000000070004bc82 */ /* 0x000fe20008000000 */
[----:B----4-:R-:W-:Y:S02]  /*5190*/  @!UP3 UISETP.NE.AND UP0, UPT, UR5, 0x1, UPT ;  /* 0x000000010500b88c */ /* 0x010fe4000bf05270 */
[----:B------:R-:W-:Y:S02]  /*51a0*/  @!UP3 USHF.R.U32.HI UR4, URZ, UR9, UR4 ;  /* 0x00000009ff04b299 */ /* 0x000fe40008011604 */
[----:B------:R-:W-:Y:S02]  /*51b0*/  UIMAD.WIDE.U32 UR6, UR15, UR11, URZ ;  /* 0x0000000b0f0672a5 */ /* 0x000fe4000f8e00ff */
[----:B------:R-:W-:Y:S02]  /*51c0*/  @!UP3 USEL UR8, UR16, UR4, !UP0 ;  /* 0x000000041008b287 */ /* 0x000fe4000c000000 */
[----:B------:R-:W-:Y:S03]  /*51d0*/  @!UP3 UISETP.NE.AND UP0, UPT, UR10, 0x1, UPT ;  /* 0x000000010a00b88c */ /* 0x000fe6000bf05270 */
[----:B------:R-:W-:Y:S02]  /*51e0*/  @!UP3 UMOV UR6, UR7 ;  /* 0x000000070006bc82 */ /* 0x000fe40008000000 */
[----:B------:R-:W3:Y:S02]  /*51f0*/  @!UP3 LDCU UR4, c[0x0][0xc20] ;  /* 0x00018400ff04b7ac */ /* 0x000ee40008000800 */
[----:B---3--:R-:W-:Y:S04]  /*5200*/  @!UP3 USHF.R.U32.HI UR6, URZ, UR4, UR6 ;  /* 0x00000004ff06b299 */ /* 0x008fe80008011606 */
[----:B------:R-:W-:Y:S04]  /*5210*/  @!UP3 USEL UR6, UR15, UR6, !UP0 ;  /* 0x000000060f06b287 */ /* 0x000fe8000c000000 */
[----:B------:R-:W-:Y:S02]  /*5220*/  @!UP3 UIADD3 UR4, UPT, UPT, -UR8, UR6, URZ ;  /* 0x000000060804b290 */ /* 0x000fe4000fffe1ff */
[----:B------:R-:W-:Y:S02]  /*5230*/  @!UP3 UIADD3 UR6, UPT, UPT, UR8, -UR6, URZ ;  /* 0x800000060806b290 */ /* 0x000fe4000fffe0ff */
[----:B------:R-:W-:Y:S02]  /*5240*/  @!UP3 UIMAD UR16, UR4, UR5, UR16 ;  /* 0x000000050410b2a4 */ /* 0x000fe4000f8e0210 */
[----:B------:R-:W-:Y:S01]  /*5250*/  @!UP3 UIMAD UR15, UR6, UR10, UR15 ;  /* 0x0000000a060fb2a4 */ /* 0x000fe2000f8e020f */
[----:B------:R-:W-:Y:S11]  /*5260*/  BRA.U UP4, `(.L_x_88) ;  /* 0x0000000104107547 */ /* 0x000ff6000b800000 */
[----:B------:R-:W-:Y:S04]  /*5270*/  MOV R0, UR38 ;  /* 0x0000002600007c02 */ /* 0x000fe80008000f00 */
[----:B------:R-:W-:Y:S04]  /*5280*/  SHF.L.U32 R9, R0, 0x1f, RZ ;  /* 0x0000001f00097819 */ /* 0x000fe800000006ff */
[----:B------:R-:W3:Y:S02]  /*5290*/  SYNCS.PHASECHK.TRANS64.TRYWAIT P2, [UR24+0xd8], R9 ;  /* 0x0000d809ff0075a7 */ /* 0x000ee40008041118 */
[----:B---3--:R-:W-:Y:S05]  /*52a0*/  @!P2 BRA `(.L_x_89) ;  /* 0x0000004000aca947 */ /* 0x008fea0003800000 */
.L_x_88:
[----:B------:R-:W-:Y:S05]  /*52b0*/  BRA.U !UP6, `(.L_x_90) ;  /* 0x000000010e387547 */ /* 0x000fea000b800000 */
[----:B------:R-:W-:Y:S01]  /*52c0*/  UPLOP3.LUT UP1, UPT, UPT, UPT, UP5, 0x80, 0x8 ;  /* 0x000000000008789c */ /* 0x000fe20003f2f050 */
[----:B---3--:R-:W-:Y:S01]  /*52d0*/  HFMA2 R0, -RZ, RZ, 0, 5.9604644775390625e-08 ;  /* 0x00000001ff007431 */ /* 0x008fe200000001ff */
[----:B------:R-:W3:Y:S01]  /*52e0*/  LDCU.64 UR8, c[0x0][0x358] ;  /* 0x00006b00ff0877ac */ /* 0x000ee20008000a00 */
[----:B------:R-:W-:Y:S03]  /*52f0*/  IMAD.MOV.U32 R87, RZ, RZ, 0x1 ;  /* 0x00000001ff577424 */ /* 0x000fe600078e00ff */
[----:B------:R-:W-:Y:S05]  /*5300*/  PLOP3.LUT P2, PT, PT, PT, UP1, 0x80, 0x8 ;  /* 0x000000000008781c */ /* 0x000fea0003f4f018 */
[----:B------:R-:W4:Y:S01]  /*5310*/  @UP1 LDCU.64 UR4, c[0x0][0x988] ;  /* 0x00013100ff0417ac */ /* 0x000f220008000a00 */
[----:B------:R-:W-:Y:S07]  /*5320*/  @UP1 UIMAD UR6, UR54, UR28, URZ ;  /* 0x0000001c360612a4 */ /* 0x000fee000f8e02ff */
[----:B------:R-:W-:Y:S01]  /*5330*/  @!P2 PRMT R87, R0, 0x7610, R87 ;  /* 0x000076100057a816 */ /* 0x000fe20000000057 */
[----:B----4-:R-:W-:Y:S06]  /*5340*/  @UP1 UIMAD.WIDE UR4, UR6, 0x4, UR4 ;  /* 0x00000004060418a5 */ /* 0x010fec000f8e0204 */
[----:B------:R-:W-:Y:S01]  /*5350*/  IMAD.U32 R14, RZ, RZ, UR4 ;  /* 0x00000004ff0e7e24 */ /* 0x000fe2000f8e00ff */
[----:B------:R-:W-:Y:S04]  /*5360*/  MOV R15, UR5 ;  /* 0x00000005000f7c02 */ /* 0x000fe80008000f00 */
[----:B------:R-:W4:Y:S01]  /*5370*/  @!UP1 LDCU UR4, c[0x0][0x980] ;  /* 0x00013000ff0497ac */ /* 0x000f220008000800 */
[----:B---3-5:R3:W5:Y:S02]  /*5380*/  @P2 LDG.E R41, desc[UR8][R14.64] ;  /* 0x000000080e292981 */ /* 0x028764000c1e1900 */
[----:B---34-:R-:W-:Y:S07]  /*5390*/  @!P2 IMAD.U32 R41, RZ, RZ, UR4 ;  /* 0x00000004ff29ae24 */ /* 0x018fee000f8e00ff */
.L_x_90:
[----:B-----5:R-:W-:Y:S01]  /*53a0*/  @!P1 FSETP.EQ.AND P3, PT, R41, RZ, PT ;  /* 0x000000ff2900920b */ /* 0x020fe20003f62000 */
[----:B------:R-:W-:Y:S01]  /*53b0*/  @!UPT UIADD3 URZ, UPT, UPT, URZ, URZ, URZ ;  /* 0x000000fffffff290 */ /* 0x000fe2000fffe0ff */
[----:B------:R-:W-:Y:S11]  /*53c0*/  @!P1 BRA `(.L_x_91) ;  /* 0x0000000000149947 */ /* 0x000ff60003800000 */
[----:B------:R-:W-:Y:S02]  /*53d0*/  LOP3.LUT P1, RZ, R87, 0xff, RZ, 0xc0, !PT ;  /* 0x000000ff57ff7812 */ /* 0x000fe4000782c0ff */
[----:B------:R-:W-:Y:S04]  /*53e0*/  PLOP3.LUT P3, PT, PT, PT, UP1, 0x80, 0x8 ;  /* 0x000000000008781c */ /* 0x000fe80003f6f018 */
[----:B------:R-:W-:Y:S07]  /*53f0*/  PLOP3.LUT P3, PT, P3, PT, PT, 0x8, 0x80 ;  /* 0x000000000080781c */ /* 0x000fee0001f6e170 */
[----:B------:R-:W-:Y:S11]  /*5400*/  @P1 FSETP.EQ.AND P3, PT, R41, RZ, PT ;  /* 0x000000ff2900120b */ /* 0x000ff60003f62000 */
[----:B------:R-:W-:Y:S02]  /*5410*/  @!UPT UIADD3 URZ, UPT, UPT, URZ, URZ, URZ ;  /* 0x000000fffffff290 */ /* 0x000fe4000fffe0ff */
.L_x_91:
[----:B------:R-:W-:Y:S01]  /*5420*/  ULEA UR7, UR26, UR24, 0x3 ;  /* 0x000000181a077291 */ /* 0x000fe2000f8e18ff */
[----:B---3--:R-:W-:Y:S01]  /*5430*/  SHF.L.U32 R9, R10, 0x1f, RZ ;  /* 0x0000001f0a097819 */ /* 0x008fe200000006ff */
[----:B------:R-:W-:Y:S02]  /*5440*/  USHF.L.U32 UR11, UR53, 0x7, URZ ;  /* 0x00000007350b7899 */ /* 0x000fe400080006ff */
[----:B------:R-:W-:Y:S02]  /*5450*/  UISETP.NE.AND UP0, UPT, UR40, 0x1, UPT ;  /* 0x000000012800788c */ /* 0x000fe4000bf05270 */
[----:B------:R-:W-:Y:S01]  /*5460*/  UIMAD.WIDE.U32 UR4, UR11, UR41, URZ ;  /* 0x000000290b0472a5 */ /* 0x000fe2000f8e00ff */
[----:B------:R-:W-:Y:S02]  /*5470*/  ELECT P2, URZ, PT ;  /* 0x0000000000ff782f */ /* 0x000fe40003840000 */
[----:B------:R-:W3:Y:S02]  /*5480*/  SYNCS.PHASECHK.TRANS64.TRYWAIT P1, [UR7+0xb8], R9 ;  /* 0x0000b809ff0075a7 */ /* 0x000ee40008021107 */
[----:B------:R-:W-:Y:S02]  /*5490*/  PLOP3.LUT P2, PT, P3, P2, PT, 0xf2, 0x2f ;  /* 0x00000000002f781c */ /* 0x000fe40001f45e72 */
[----:B------:R-:W-:Y:S02]  /*54a0*/  UMOV UR4, UR5 ;  /* 0x0000000500047c82 */ /* 0x000fe40008000000 */
[----:B------:R-:W-:Y:S04]  /*54b0*/  USHF.R.U32.HI UR4, URZ, UR42, UR4 ;  /* 0x0000002aff047299 */ /* 0x000fe80008011604 */
[----:B------:R-:W-:Y:S02]  /*54c0*/  USEL UR12, UR11, UR4, !UP0 ;  /* 0x000000040b0c7287 */ /* 0x000fe4000c000000 */
[----:B------:R-:W-:Y:S02]  /*54d0*/  UISETP.NE.AND UP0, UPT, UR43, 0x1, UPT ;  /* 0x000000012b00788c */ /* 0x000fe4000bf05270 */
[----:B------:R-:W-:Y:S02]  /*54e0*/  UIMAD.WIDE.U32 UR4, UR12, UR44, URZ ;  /* 0x0000002c0c0472a5 */ /* 0x000fe4000f8e00ff */
[----:B------:R-:W-:Y:S01]  /*54f0*/  UIADD3 UR6, UPT, UPT, -UR12, URZ, URZ ;  /* 0x000000ff0c067290 */ /* 0x000fe2000fffe1ff */
[----:B------:R-:W-:Y:S03]  /*5500*/  @!P2 IMAD.MOV.U32 R0, RZ, 0x20, RZ ;  /* 0x00000020ff00a824 */ /* 0x000fe600078e00ff */
[----:B------:R-:W-:Y:S01]  /*5510*/  UIMAD UR11, UR40, UR6, UR11 ;  /* 0x00000006280b72a4 */ /* 0x000fe2000f8e020b */
[----:B------:R-:W-:Y:S01]  /*5520*/  @!P2 IMAD.MOV.U32 R0, RZ, 0x400, R0 ;  /* 0x00000400ff00a824 */ /* 0x000fe200078e0000 */
[----:B------:R-:W-:Y:S02]  /*5530*/  UMOV UR4, UR5 ;  /* 0x0000000500047c82 */ /* 0x000fe40008000000 */
[----:B------:R-:W-:Y:S04]  /*5540*/  USHF.R.U32.HI UR4, URZ, UR45, UR4 ;  /* 0x0000002dff047299 */ /* 0x000fe80008011604 */
[----:B------:R-:W-:Y:S02]  /*5550*/  USEL UR13, UR12, UR4, !UP0 ;  /* 0x000000040c0d7287 */ /* 0x000fe4000c000000 */
[----:B------:R-:W-:Y:S02]  /*5560*/  UISETP.NE.AND UP0, UPT, UR46, 0x1, UPT ;  /* 0x000000012e00788c */ /* 0x000fe4000bf05270 */
[----:B------:R-:W-:Y:S07]  /*5570*/  UIMAD.WIDE.U32 UR4, UR13, UR47, URZ ;  /* 0x0000002f0d0472a5 */ /* 0x000fee000f8e00ff */
[----:B------:R-:W-:Y:S02]  /*5580*/  UMOV UR4, UR5 ;  /* 0x0000000500047c82 */ /* 0x000fe40008000000 */
[----:B-1----:R-:W-:Y:S04]  /*5590*/  USHF.R.U32.HI UR4, URZ, UR49, UR4 ;  /* 0x00000031ff047299 */ /* 0x002fe80008011604 */
[----:B------:R-:W-:Y:S02]  /*55a0*/  USEL UR14, UR13, UR4, !UP0 ;  /* 0x000000040d0e7287 */ /* 0x000fe4000c000000 */
[----:B------:R-:W-:Y:S02]  /*55b0*/  UIADD3 UR4, UPT, UPT, -UR13, URZ, URZ ;  /* 0x000000ff0d047290 */ /* 0x000fe4000fffe1ff */
[----:B------:R-:W-:Y:S02]  /*55c0*/  UIADD3 UR5, UPT, UPT, -UR14, URZ, URZ ;  /* 0x000000ff0e057290 */ /* 0x000fe4000fffe1ff */
[----:B------:R-:W-:Y:S02]  /*55d0*/  UIMAD UR12, UR43, UR4, UR12 ;  /* 0x000000042b0c72a4 */ /* 0x000fe4000f8e020c */
[----:B------:R-:W-:Y:S01]  /*55e0*/  UIMAD UR13, UR46, UR5, UR13 ;  /* 0x000000052e0d72a4 */ /* 0x000fe2000f8e020d */
[----:B---3--:R-:W-:Y:S11]  /*55f0*/  @!P1 BRA `(.L_x_92) ;  /* 0x0000003c00f09947 */ /* 0x008ff60003800000 */
.L_x_174:
[----:B------:R-:W3:Y:S01]  /*5600*/  S2UR UR50, SR_CgaCtaId ;  /* 0x00000000003279c3 */ /* 0x000ee20000008800 */
[----:B------:R-:W-:Y:S01]  /*5610*/  @!P2 R2UR UR4, R0 ;  /* 0x000000000004a2ca */ /* 0x000fe200000e0000 */
[----:B------:R-:W-:Y:S01]  /*5620*/  VOTEU.ALL UP0, P2 ;  /* 0x0000000000ff7886 */ /* 0x000fe20001000000 */
[----:B-1----:R-:W-:Y:S02]  /*5630*/  @!P2 IADD3 R2, P1, PT, R12, 0x680, RZ ;  /* 0x000006800c02a810 */ /* 0x002fe40007f3e0ff */
[----:B------:R-:W-:Y:S02]  /*5640*/  @P0 SHF.R.U32.HI R4, RZ, 0x10, R5 ;  /* 0x00000010ff040819 */ /* 0x000fe40000011605 */
[----:B------:R-:W-:Y:S01]  /*5650*/  @!P2 R2UR UR6, R2 ;  /* 0x000000000206a2ca */ /* 0x000fe200000e0000 */
[----:B------:R-:W-:Y:S01]  /*5660*/  @!P2 IMAD.X R0, RZ, RZ, R13, P1 ;  /* 0x000000ffff00a224 */ /* 0x000fe200008e060d */
[----:B------:R-:W-:Y:S01]  /*5670*/  @!UP0 ULEA UR5, UR26, UR24, 0xd ;  /* 0x000000181a058291 */ /* 0x000fe2000f8e68ff */
[----:B------:R-:W-:Y:S03]  /*5680*/  @P0 R2UR UR54, R4 ;  /* 0x00000000043602ca */ /* 0x000fe600000e0000 */
[----:B------:R-:W-:Y:S02]  /*5690*/  @!UP0 UIADD3 UR8, UPT, UPT, UR5, 0x200, URZ ;  /* 0x0000020005088890 */ /* 0x000fe4000fffe0ff */
[----:B------:R-:W-:Y:S01]  /*56a0*/  @!UP0 UPRMT UR22, UR4, 0x5410, URZ ;  /* 0x0000541004168896 */ /* 0x000fe200080000ff */
[----:B------:R-:W-:Y:S01]  /*56b0*/  @!P2 R2UR UR4, R0 ;  /* 0x000000000004a2ca */ /* 0x000fe200000e0000 */
[----:B------:R-:W-:Y:S01]  /*56c0*/  UIADD3 UR5, UPT, UPT, UR26, 0x1, URZ ;  /* 0x000000011a057890 */ /* 0x000fe2000fffe0ff */
[----:B------:R-:W-:Y:S02]  /*56d0*/  @!P2 IMAD.MOV.U32 R0, RZ, RZ, 0x2000 ;  /* 0x00002000ff00a424 */ /* 0x000fe400078e00ff */
[----:B------:R-:W-:Y:S01]  /*56e0*/  IMAD.U32 R14, RZ, RZ, UR6 ;  /* 0x00000006ff0e7e24 */ /* 0x000fe2000f8e00ff */
[----:B------:R-:W-:Y:S04]  /*56f0*/  UISETP.NE.AND UP0, UPT, UR5, 0x3, UPT ;  /* 0x000000030500788c */ /* 0x000fe8000bf05270 */
[----:B------:R-:W-:Y:S01]  /*5700*/  @!P2 R2UR UR20, R14 ;  /* 0x000000000e14a2ca */ /* 0x000fe200000e0000 */
[----:B------:R-:W-:Y:S02]  /*5710*/  USEL UR5, UR5, URZ, UP0 ;  /* 0x000000ff05057287 */ /* 0x000fe40008000000 */
[----:B------:R-:W-:Y:S01]  /*5720*/  USEL UR23, URZ, 0x1, UP0 ;  /* 0x00000001ff177887 */ /* 0x000fe20008000000 */
[----:B------:R-:W-:Y:S01]  /*5730*/  IMAD.U32 R15, RZ, RZ, UR4 ;  /* 0x00000004ff0f7e24 */ /* 0x000fe2000f8e00ff */
[----:B------:R-:W-:Y:S01]  /*5740*/  UIADD3 UR4, UPT, UPT, UR7, 0xa0, URZ ;  /* 0x000000a007047890 */ /* 0x000fe2000fffe0ff */
[----:B------:R-:W-:Y:S03]  /*5750*/  VOTEU.ALL UP0, P2 ;  /* 0x0000000000ff7886 */ /* 0x000fe60001000000 */
[----:B------:R-:W-:Y:S01]  /*5760*/  @!P2 R2UR UR21, R15 ;  /* 0x000000000f15a2ca */ /* 0x000fe200000e0000 */
[----:B---3--:R-:W-:Y:S01]  /*5770*/  UPRMT UR6, UR50, 0x654, UR4 ;  /* 0x0000065432067896 */ /* 0x008fe20008000004 */
[----:B------:R-:W-:Y:S01]  /*5780*/  LOP3.LUT R10, R10, UR23, RZ, 0x3c, !PT ;  /* 0x000000170a0a7c12 */ /* 0x000fe2000f8e3cff */
[----:B------:R-:W-:Y:S01]  /*5790*/  @!UP0 UMOV UR9, UR4 ;  /* 0x0000000400098c82 */ /* 0x000fe20008000000 */
[----:B------:R-:W-:Y:S01]  /*57a0*/  @!UP0 UMOV UR10, UR25 ;  /* 0x00000019000a8c82 */ /* 0x000fe20008000000 */
[----:B------:R-:W-:Y:S01]  /*57b0*/  ULEA UR4, UR5, UR24, 0x3 ;  /* 0x0000001805047291 */ /* 0x000fe2000f8e18ff */
[----:B------:R-:W-:Y:S07]  /*57c0*/  SHF.L.U32 R9, R10, 0x1f, RZ ;  /* 0x0000001f0a097819 */ /* 0x000fee00000006ff */
[----:B------:R1:W-:Y:S01]  /*57d0*/  @!UP0 UTMALDG.5D.IM2COL [UR8], [UR20], UR22 ;  /* 0x00000008140083b4 */ /* 0x0003e20008060016 */
[----:B------:R1:W-:Y:S01]  /*57e0*/  @!P2 SYNCS.ARRIVE.TRANS64.RED.A0TR RZ, [UR7+0xa0], R0 ;  /* 0x0000a000ffffa9a7 */ /* 0x0003e20008300407 */
[----:B------:R-:W-:Y:S01]  /*57f0*/  SYNCS.ARRIVE.TRANS64.RED.A1T0 RZ, [UR6], RZ ;  /* 0x000000ffffff79a7 */ /* 0x000fe20008100406 */
[----:B------:R-:W3:Y:S02]  /*5800*/  SYNCS.PHASECHK.TRANS64.TRYWAIT P1, [UR4+0xb8], R9 ;  /* 0x0000b809ff0075a7 */ /* 0x000ee40008021104 */
[----:B-1-3--:R-:W-:Y:S05]  /*5810*/  @!P1 BRA `(.L_x_93) ;  /* 0x0000003c00809947 */ /* 0x00afea0003800000 */
.L_x_176:
[----:B------:R-:W3:Y:S01]  /*5820*/  S2UR UR50, SR_CgaCtaId ;  /* 0x00000000003279c3 */ /* 0x000ee20000008800 */
[----:B------:R-:W-:Y:S01]  /*5830*/  UIADD3 UR6, UPT, UPT, UR5, 0x1, URZ ;  /* 0x0000000105067890 */ /* 0x000fe2000fffe0ff */
[----:B-1----:R-:W-:Y:S01]  /*5840*/  @!P2 IMAD.MOV.U32 R0, RZ, 0x20, RZ ;  /* 0x00000020ff00a824 */ /* 0x002fe200078e00ff */
[----:B------:R-:W-:Y:S01]  /*5850*/  UPLOP3.LUT UP4, UPT, UPT, UPT, UPT, 0x80, 0x8 ;  /* 0x000000000008789c */ /* 0x000fe20003f8f070 */
[----:B------:R-:W-:Y:S01]  /*5860*/  @!P2 IADD3 R2, P0, PT, R12, 0x680, RZ ;  /* 0x000006800c02a810 */ /* 0x000fe20007f1e0ff */
[----:B------:R-:W-:Y:S01]  /*5870*/  UISETP.NE.AND UP0, UPT, UR6, 0x3, UPT ;  /* 0x000000030600788c */ /* 0x000fe2000bf05270 */
[----:B------:R-:W-:Y:S01]  /*5880*/  @!P2 IMAD.MOV.U32 R0, RZ, 0x400, R0 ;  /* 0x00000400ff00a824 */ /* 0x000fe200078e0000 */
[----:B------:R-:W-:Y:S02]  /*5890*/  R2UR UR23, R92 ;  /* 0x000000005c1772ca */ /* 0x000fe400000e0000 */
[----:B------:R-:W-:Y:S01]  /*58a0*/  USEL UR26, UR6, URZ, UP0 ;  /* 0x000000ff061a7287 */ /* 0x000fe20008000000 */
[----:B------:R-:W-:Y:S01]  /*58b0*/  R2UR UR22, R93 ;  /* 0x000000005d1672ca */ /* 0x000fe200000e0000 */
[----:B------:R-:W-:Y:S01]  /*58c0*/  USEL UR21, URZ, 0x1, UP0 ;  /* 0x00000001ff157887 */ /* 0x000fe20008000000 */
[----:B------:R-:W-:Y:S01]  /*58d0*/  @!P2 R2UR UR6, R0 ;  /* 0x000000000006a2ca */ /* 0x000fe200000e0000 */
[----:B------:R-:W-:Y:S01]  /*58e0*/  VOTEU.ALL UP0, P2 ;  /* 0x0000000000ff7886 */ /* 0x000fe20001000000 */
[----:B------:R-:W-:Y:S01]  /*58f0*/  @!P2 IMAD.X R0, RZ, RZ, R13, P0 ;  /* 0x000000ffff00a224 */ /* 0x000fe200000e060d */
[----:B------:R-:W-:Y:S02]  /*5900*/  LOP3.LUT R8, R8, 0x1, RZ, 0x3c, !PT ;  /* 0x0000000108087812 */ /* 0x000fe400078e3cff */
[----:B------:R-:W-:Y:S01]  /*5910*/  LOP3.LUT R10, R10, UR21, RZ, 0x3c, !PT ;  /* 0x000000150a0a7c12 */ /* 0x000fe2000f8e3cff */
[----:B------:R-:W-:Y:S02]  /*5920*/  @!UP0 ULEA UR5, UR5, UR24, 0xd ;  /* 0x0000001805058291 */ /* 0x000fe4000f8e68ff */
[----:B------:R-:W-:Y:S02]  /*5930*/  @!UP0 UIADD3 UR10, UPT, UPT, UR25, 0x20, URZ ;  /* 0x00000020190a8890 */ /* 0x000fe4000fffe0ff */
[----:B------:R-:W-:Y:S02]  /*5940*/  @!UP0 UIADD3 UR8, UPT, UPT, UR5, 0x200, URZ ;  /* 0x0000020005088890 */ /* 0x000fe4000fffe0ff */
[----:B------:R-:W-:Y:S01]  /*5950*/  UIADD3 UR23, UPT, UPT, UR15, UR23, URZ ;  /* 0x000000170f177290 */ /* 0x000fe2000fffe0ff */
[----:B------:R-:W-:Y:S01]  /*5960*/  @!P2 R2UR UR5, R0 ;  /* 0x000000000005a2ca */ /* 0x000fe200000e0000 */
[----:B------:R-:W-:Y:S01]  /*5970*/  @!UP0 UPRMT UR20, UR6, 0x5410, URZ ;  /* 0x0000541006148896 */ /* 0x000fe200080000ff */
[----:B------:R-:W-:Y:S01]  /*5980*/  @!P2 R2UR UR6, R2 ;  /* 0x000000000206a2ca */ /* 0x000fe200000e0000 */
[----:B------:R-:W-:Y:S01]  /*5990*/  VOTEU.ALL UP0, P2 ;  /* 0x0000000000ff7886 */ /* 0x000fe20001000000 */
[----:B------:R-:W-:Y:S09]  /*59a0*/  UIADD3 UR53, UPT, UPT, UR16, UR22, URZ ;  /* 0x0000001610357290 */ /* 0x000ff2000fffe0ff */
[----:B------:R-:W-:Y:S01]  /*59b0*/  IMAD.U32 R5, RZ, RZ, UR5 ;  /* 0x00000005ff057e24 */ /* 0x000fe2000f8e00ff */
[----:B------:R-:W-:Y:S01]  /*59c0*/  UIADD3 UR5, UPT, UPT, UR4, 0xa0, URZ ;  /* 0x000000a004057890 */ /* 0x000fe2000fffe0ff */
[----:B------:R-:W-:Y:S03]  /*59d0*/  IMAD.U32 R4, RZ, RZ, UR6 ;  /* 0x00000006ff047e24 */ /* 0x000fe6000f8e00ff */
[----:B------:R-:W-:Y:S02]  /*59e0*/  @!P2 R2UR UR7, R5 ;  /* 0x000000000507a2ca */ /* 0x000fe400000e0000 */
[----:B------:R-:W-:Y:S01]  /*59f0*/  @!P2 R2UR UR6, R4 ;  /* 0x000000000406a2ca */ /* 0x000fe200000e0000 */
[----:B------:R-:W-:Y:S01]  /*5a00*/  @!UP0 UMOV UR9, UR5 ;  /* 0x0000000500098c82 */ /* 0x000fe20008000000 */
[----:B---3--:R-:W-:Y:S11]  /*5a10*/  UPRMT UR5, UR50, 0x654, UR5 ;  /* 0x0000065432057896 */ /* 0x008ff60008000005 */
[----:B------:R3:W-:Y:S01]  /*5a20*/  @!UP0 UTMALDG.5D.IM2COL [UR8], [UR6], UR20 ;  /* 0x00000008060083b4 */ /* 0x0007e20008060014 */
[----:B------:R3:W-:Y:S01]  /*5a30*/  @!P2 SYNCS.ARRIVE.TRANS64.RED.A0TR RZ, [UR4+0xa0], R3 ;  /* 0x0000a003ffffa9a7 */ /* 0x0007e20008300404 */
[----:B------:R-:W-:Y:S01]  /*5a40*/  SYNCS.ARRIVE.TRANS64.RED.A1T0 RZ, [UR5], RZ ;  /* 0x000000ffffff79a7 */ /* 0x000fe20008100405 */
[----:B------:R-:W-:Y:S05]  /*5a50*/  BRA.U UP2, `(.L_x_94) ;  /* 0xfffffff102907547 */ /* 0x000fea000b83ffff */
[----:B------:R-:W-:Y:S01]  /*5a60*/  UIADD3 UR24, UPT, UPT, UR24, 0xb8, URZ ;  /* 0x000000b818187890 */ /* 0x000fe2000fffe0ff */
[----:B---3--:R-:W-:-:S03]  /*5a70*/  SHF.L.U32 R3, R10, 0x1f, RZ ;  /* 0x0000001f0a037819 */ /* 0x008fc600000006ff */
[----:B------:R-:W-:-:S09]  /*5a80*/  ULEA UR4, UR26, UR24, 0x3 ;  /* 0x000000181a047291 */ /* 0x000fd2000f8e18ff */
[----:B------:R-:W1:Y:S02]  /*5a90*/  SYNCS.PHASECHK.TRANS64.TRYWAIT P0, [UR4], R3 ;  /* 0x00000003ff0075a7 */ /* 0x000e640008001104 */
[----:B-1----:R-:W-:Y:S05]  /*5aa0*/  @!P0 BRA `(.L_x_95) ;  /* 0x0000003800f48947 */ /* 0x002fea0003800000 */
.L_x_178:
[----:B------:R-:W-:-:S04]  /*5ab0*/  UIADD3 UR4, UPT, UPT, UR26, 0x1, URZ ;  /* 0x000000011a047890 */ /* 0x000fc8000fffe0ff */
[----:B------:R-:W-:-:S04]  /*5ac0*/  UISETP.NE.AND UP0, UPT, UR4, 0x3, UPT ;  /* 0x000000030400788c */ /* 0x000fc8000bf05270 */
[----:B------:R-:W-:Y:S02]  /*5ad0*/  USEL UR6, URZ, 0x1, UP0 ;  /* 0x00000001ff067887 */ /* 0x000fe40008000000 */
[----:B------:R-:W-:-:S04]  /*5ae0*/  USEL UR4, UR4, URZ, UP0 ;  /* 0x000000ff04047287 */ /* 0x000fc80008000000 */
[----:B------:R-:W-:Y:S01]  /*5af0*/  ULEA UR5, UR4, UR24, 0x3 ;  /* 0x0000001804057291 */ /* 0x000fe2000f8e18ff */
[----:B------:R-:W-:-:S04]  /*5b00*/  LOP3.LUT R10, R10, UR6, RZ, 0x3c, !PT ;  /* 0x000000060a0a7c12 */ /* 0x000fc8000f8e3cff */
[----:B-1----:R-:W-:-:S04]  /*5b10*/  SHF.L.U32 R3, R10, 0x1f, RZ ;  /* 0x0000001f0a037819 */ /* 0x002fc800000006ff */
[----:B------:R-:W1:Y:S02]  /*5b20*/  SYNCS.PHASECHK.TRANS64.TRYWAIT P0, [UR5], R3 ;  /* 0x00000003ff0075a7 */ /* 0x000e640008001105 */
[----:B-1----:R-:W-:Y:S05]  /*5b30*/  @!P0 BRA `(.L_x_96) ;  /* 0x0000003800e88947 */ /* 0x002fea0003800000 */
.L_x_180:
[----:B------:R-:W-:-:S04]  /*5b40*/  UIADD3 UR4, UPT, UPT, UR4, 0x1, URZ ;  /* 0x0000000104047890 */ /* 0x000fc8000fffe0ff */
[----:B------:R-:W-:-:S04]  /*5b50*/  UISETP.NE.AND UP0, UPT, UR4, 0x3, UPT ;  /* 0x000000030400788c */ /* 0x000fc8000bf05270 */
[----:B------:R-:W-:Y:S02]  /*5b60*/  USEL UR5, URZ, 0x1, UP0 ;  /* 0x00000001ff057887 */ /* 0x000fe40008000000 */
[----:B------:R-:W-:-:S04]  /*5b70*/  USEL UR4, UR4, URZ, UP0 ;  /* 0x000000ff04047287 */ /* 0x000fc80008000000 */
[----:B------:R-:W-:Y:S01]  /*5b80*/  ULEA UR4, UR4, UR24, 0x3 ;  /* 0x0000001804047291 */ /* 0x000fe2000f8e18ff */
[----:B-1----:R-:W-:-:S04]  /*5b90*/  LOP3.LUT R3, R10, UR5, RZ, 0x3c, !PT ;  /* 0x000000050a037c12 */ /* 0x002fc8000f8e3cff */
[----:B------:R-:W-:Y:S01]  /*5ba0*/  SHF.L.U32 R3, R3, 0x1f, RZ ;  /* 0x0000001f03037819 */ /* 0x000fe200000006ff */
[----:B------:R-:W-:-:S07]  /*5bb0*/  IMAD.U32 R0, RZ, RZ, UR4 ;  /* 0x00000004ff007e24 */ /* 0x000fce000f8e00ff */
.L_x_97:
[----:B-1----:R1:W3:Y:S02]  /*5bc0*/  SYNCS.PHASECHK.TRANS64.TRYWAIT P0, [R0+URZ], R3 ;  /* 0x00000003000075a7 */ /* 0x0022e400080011ff */
[----:B---3--:R-:W-:Y:S05]  /*5bd0*/  @!P0 NANOSLEEP.SYNCS 0x989680 ;  /* 0x009896800000895d */ /* 0x008fea0003900000 */
[----:B------:R-:W3:Y:S02]  /*5be0*/  @!P0 SYNCS.PHASECHK.TRANS64 P0, [R0+URZ], R3 ;  /* 0x00000003000085a7 */ /* 0x000ee400080010ff */
[----:B--23--:R-:W-:Y:S05]  /*5bf0*/  @P0 EXIT ;  /* 0x000000000000094d */ /* 0x00cfea0003800000 */
[----:B------:R-:W-:Y:S05]  /*5c00*/  BRA `(.L_x_97) ;  /* 0xfffffffc00ec7947 */ /* 0x000fea000383ffff */
.L_x_85:
[----:B------:R-:W-:-:S06]  /*5c10*/  UISETP.GE.AND UP0, UPT, UR18, 0x4, UPT ;  /* 0x000000041200788c */ /* 0x000fcc000bf06270 */
[----:B------:R-:W-:-:S13]  /*5c20*/  PLOP3.LUT P0, PT, PT, PT, UP0, 0x80, 0x8 ;  /* 0x000000000008781c */ /* 0x000fda0003f0f008 */
[----:B-1----:R-:W-:Y:S05]  /*5c30*/  @!P0 EXIT ;  /* 0x000000000000894d */ /* 0x002fea0003800000 */
[----:B------:R-:W1:Y:S08]  /*5c40*/  S2UR UR4, SR_CgaCtaId ;  /* 0x00000000000479c3 */ /* 0x000e700000008800 */
[----:B------:R-:W-:Y:S01]  /*5c50*/  BAR.SYNC.DEFER_BLOCKING 0x6, 0xa0 ;  /* 0x0182800000007b1d */ /* 0x000fe20000010000 */
[C---:B------:R-:W-:Y:S01]  /*5c60*/  IMAD.SHL.U32 R5, R95.reuse, 0x20, RZ ;  /* 0x000000205f057824 */ /* 0x040fe200078e00ff */
[C---:B------:R-:W-:Y:S01]  /*5c70*/  LOP3.LUT R96, R95.reuse, 0x2, RZ, 0xc0, !PT ;  /* 0x000000025f607812 */ /* 0x040fe200078ec0ff */
[C---:B------:R-:W-:Y:S01]  /*5c80*/  IMAD.SHL.U32 R98, R95.reuse, 0x4, RZ ;  /* 0x000000045f627824 */ /* 0x040fe200078e00ff */
[C---:B------:R-:W-:Y:S01]  /*5c90*/  LOP3.LUT R86, R95.reuse, 0x60, RZ, 0xc0, !PT ;  /* 0x000000605f567812 */ /* 0x040fe200078ec0ff */
[----:B------:R-:W-:Y:S01]  /*5ca0*/  IMAD.U32 R37, R95, 0x10000, RZ ;  /* 0x000100005f257824 */ /* 0x000fe200078e00ff */
[----:B------:R-:W-:-:S02]  /*5cb0*/  UMOV UR50, 0x400 ;  /* 0x0000040000327882 */ /* 0x000fc40000000000 */
[----:B------:R-:W2:Y:S01]  /*5cc0*/  LDC.64 R78, c[0x0][0x9b0] ;  /* 0x00026c00ff4e7b82 */ /* 0x000ea20000000a00 */
[----:B------:R-:W-:Y:S01]  /*5cd0*/  LOP3.LUT R7, R5, 0xc0, RZ, 0xc0, !PT ;  /* 0x000000c005077812 */ /* 0x000fe200078ec0ff */
[----:B------:R-:W-:Y:S01]  /*5ce0*/  IMAD.MOV.U32 R36, RZ, RZ, RZ ;  /* 0x000000ffff247224 */ /* 0x000fe200078e00ff */
[----:B------:R-:W-:Y:S02]  /*5cf0*/  LOP3.LUT R95, R95, 0x4, RZ, 0xc0, !PT ;  /* 0x000000045f5f7812 */ /* 0x000fe400078ec0ff */
[----:B------:R-:W-:Y:S02]  /*5d00*/  CS2R R84, SRZ ;  /* 0x0000000000547805 */ /* 0x000fe4000001ff00 */
[----:B------:R-:W-:Y:S01]  /*5d10*/  LOP3.LUT R98, R7, 0x18, R98, 0xf8, !PT ;  /* 0x0000001807627812 */ /* 0x000fe200078ef862 */
[----:B------:R-:W-:Y:S01]  /*5d20*/  IMAD.MOV R96, RZ, RZ, -R96 ;  /* 0x000000ffff607224 */ /* 0x000fe200078e0a60 */
[----:B------:R-:W-:Y:S01]  /*5d30*/  IADD3 R97, PT, PT, -R95, 0x2, RZ ;  /* 0x000000025f617810 */ /* 0x000fe20007ffe1ff */
[----:B------:R-:W3:Y:S01]  /*5d40*/  LDC.64 R76, c[0x0][0x9a8] ;  /* 0x00026a00ff4c7b82 */ /* 0x000ee20000000a00 */
[----:B------:R-:W-:Y:S01]  /*5d50*/  LOP3.LUT R98, R98, 0xf20, R5, 0xf8, !PT ;  /* 0x00000f2062627812 */ /* 0x000fe200078ef805 */
[----:B------:R-:W-:Y:S01]  /*5d60*/  IMAD.MOV R95, RZ, RZ, -R95 ;  /* 0x000000ffff5f7224 */ /* 0x000fe200078e0a5f */
[----:B------:R-:W-:Y:S01]  /*5d70*/  LOP3.LUT R37, R37, 0x600000, RZ, 0xc0, !PT ;  /* 0x0060000025257812 */ /* 0x000fe200078ec0ff */
[----:B------:R-:W-:Y:S01]  /*5d80*/  IMAD.SHL.U32 R97, R97, 0x10, RZ ;  /* 0x0000001061617824 */ /* 0x000fe200078e00ff */
[----:B------:R-:W-:Y:S01]  /*5d90*/  UMOV UR56, 0x1 ;  /* 0x0000000100387882 */ /* 0x000fe20000000000 */
[----:B------:R-:W-:Y:S01]  /*5da0*/  UMOV UR51, URZ ;  /* 0x000000ff00337c82 */ /* 0x000fe20008000000 */
[----:B------:R-:W4:Y:S01]  /*5db0*/  LDCU UR48, c[0x0][0xc0c] ;  /* 0x00018180ff3077ac */ /* 0x000f220008000800 */
[----:B-1----:R-:W-:Y:S01]  /*5dc0*/  ULEA UR50, UR4, UR50, 0x18 ;  /* 0x0000003204327291 */ /* 0x002fe2000f8ec0ff */
[----:B------:R-:W1:Y:S01]  /*5dd0*/  LDCU UR4, c[0x0][0x370] ;  /* 0x00006e00ff0477ac */ /* 0x000e620008000800 */
[----:B------:R-:W2:Y:S07]  /*5de0*/  LDCU UR38, c[0x0][0xc30] ;  /* 0x00018600ff2677ac */ /* 0x000eae0008000800 */
[----:B------:R-:W4:Y:S01]  /*5df0*/  LDS R2, [UR50+0x130] ;  /* 0x00013032ff027984 */ /* 0x000f220008000800 */
[----:B------:R-:W2:Y:S01]  /*5e00*/  LDCU.64 UR58, c[0x0][0x988] ;  /* 0x00013100ff3a77ac */ /* 0x000ea20008000a00 */
[----:B------:R-:W2:Y:S01]  /*5e10*/  LDCU.64 UR46, c[0x0][0xc28] ;  /* 0x00018500ff2e77ac */ /* 0x000ea20008000a00 */
[----:B------:R-:W2:Y:S01]  /*5e20*/  LDCU.128 UR60, c[0x0][0xc10] ;  /* 0x00018200ff3c77ac */ /* 0x000ea20008000c00 */
[----:B-1----:R-:W-:Y:S01]  /*5e30*/  IMAD.U32 R91, RZ, RZ, UR4 ;  /* 0x00000004ff5b7e24 */ /* 0x002fe2000f8e00ff */
[----:B------:R-:W1:Y:S01]  /*5e40*/  LDCU.64 UR4, c[0x0][0x990] ;  /* 0x00013200ff0477ac */ /* 0x000e620008000a00 */
[----:B------:R-:W2:Y:S01]  /*5e50*/  LDCU UR57, c[0x0][0x374] ;  /* 0x00006e80ff3977ac */ /* 0x000ea20008000800 */
[----:B------:R-:W-:Y:S01]  /*5e60*/  UMOV UR55, URZ ;  /* 0x000000ff00377c82 */ /* 0x000fe20008000000 */
[----:B------:R-:W-:Y:S01]  /*5e70*/  UMOV UR52, URZ ;  /* 0x000000ff00347c82 */ /* 0x000fe20008000000 */
[----:B-1----:R-:W-:Y:S01]  /*5e80*/  IMAD.U32 R90, RZ, RZ, UR4 ;  /* 0x00000004ff5a7e24 */ /* 0x002fe2000f8e00ff */
[----:B------:R-:W-:Y:S01]  /*5e90*/  UIADD3 UR4, UPT, UPT, UR50, 0x200, URZ ;  /* 0x0000020032047890 */ /* 0x000fe2000fffe0ff */
[----:B------:R-:W-:-:S05]  /*5ea0*/  IMAD.U32 R89, RZ, RZ, UR5 ;  /* 0x00000005ff597e24 */ /* 0x000fca000f8e00ff */
[----:B------:R-:W-:Y:S01]  /*5eb0*/  IMAD.U32 R0, RZ, RZ, UR4 ;  /* 0x00000004ff007e24 */ /* 0x000fe2000f8e00ff */
[----:B------:R-:W-:Y:S01]  /*5ec0*/  LEA R98, R98, UR4, 0x1 ;  /* 0x0000000462627c11 */ /* 0x000fe2000f8e08ff */
[C---:B----4-:R-:W-:Y:S01]  /*5ed0*/  VIADD R3, R2.reuse, 0x40 ;  /* 0x0000004002037836 */ /* 0x050fe20000000000 */
[----:B------:R-:W-:-:S04]  /*5ee0*/  LOP3.LUT R2, R2, 0xffff, RZ, 0xc0, !PT ;  /* 0x0000ffff02027812 */ /* 0x000fc800078ec0ff */
[----:B------:R-:W-:-:S05]  /*5ef0*/  LOP3.LUT R3, R3, 0xffff, RZ, 0xc0, !PT ;  /* 0x0000ffff03037812 */ /* 0x000fca00078ec0ff */
[----:B--23--:R1:W-:Y:S02]  /*5f00*/  STL.64 [R1], R2 ;  /* 0x0000000201007387 */ /* 0x00c3e40000100a00 */
.L_x_128:
[----:B-1----:R-:W-:Y:S04]  /*5f10*/  SHF.L.U32 R3, R84, 0x1f, RZ ;  /* 0x0000001f54037819 */ /* 0x002fe800000006ff */
[----:B------:R-:W1:Y:S02]  /*5f20*/  SYNCS.PHASECHK.TRANS64.TRYWAIT P0, [UR50+0xe0], R3 ;  /* 0x0000e003ff0075a7 */ /* 0x000e640008001132 */
[----:B-1----:R-:W-:Y:S05]  /*5f30*/  @!P0 BRA `(.L_x_98) ;  /* 0x0000003800008947 */ /* 0x002fea0003800000 */
.L_x_182:
[----:B------:R-:W-:Y:S01]  /*5f40*/  LEA R2, R36, UR49, 0x2 ;  /* 0x0000003124027c11 */ /* 0x000fe2000f8e10ff */
        /* <DEDUP_REMOVED lines=9> */
[----:B------:R-:W-:Y:S09]  /*5fe0*/  UPRMT UR4, URZ, 0x654, UR4 ;  /* 0x00000654ff047896 */ /* 0x000ff20008000004 */
[----:B---3--:R-:W-:Y:S01]  /*5ff0*/  SYNCS.ARRIVE.TRANS64.RED.A1T0 RZ, [UR4], RZ ;  /* 0x000000ffffff79a7 */ /* 0x008fe20008100404 */
[----:B------:R-:W5:Y:S01]  /*6000*/  LDL R2, [R2] ;  /* 0x0000000002027983 */ /* 0x000f620000100800 */
[----:B--2---:R-:W-:Y:S11]  /*6010*/  LOP3.LUT P0, RZ, R6, 0x1, RZ, 0xc0, !PT ;  /* 0x0000000106ff7812 */ /* 0x004ff6000780c0ff */
[----:B------:R-:W-:Y:S02]  /*6020*/  @!UPT UIADD3 URZ, UPT, UPT, URZ, URZ, URZ ;  /* 0x000000fffffff290 */ /* 0x000fe4000fffe0ff */
[----:B------:R-:W-:Y:S01]  /*6030*/  VOTEU.ANY UP1, P0 ;  /* 0x0000000000ff7886 */ /* 0x000fe20000020100 */
[----:B------:R-:W-:Y:S01]  /*6040*/  PLOP3.LUT P0, PT, PT, PT, UP1, 0x80, 0x8 ;  /* 0x000000000008781c */ /* 0x000fe20003f0f018 */
[----:B------:R-:W-:Y:S06]  /*6050*/  UP2UR UR4, UPR, URZ, 0x2 ;  /* 0x00000002ff047883 */ /* 0x000fec0008000000 */
[----:B------:R-:W-:Y:S06]  /*6060*/  IMAD.U32 R110, RZ, RZ, UR4 ;  /* 0x00000004ff6e7e24 */ /* 0x000fec000f8e00ff */
[----:B-1----:R-:W-:Y:S02]  /*6070*/  @P0 MOV R3, R4 ;  /* 0x0000000400030202 */ /* 0x002fe40000000f00 */
[----:B------:R-:W-:Y:S02]  /*6080*/  @P0 LOP3.LUT R0, R5, 0xffff, RZ, 0xc0, !PT ;  /* 0x0000ffff05000812 */ /* 0x000fe400078ec0ff */
[----:B------:R-:W-:Y:S02]  /*6090*/  @P0 R2UR UR5, R3 ;  /* 0x00000000030502ca */ /* 0x000fe400000e0000 */
[----:B------:R-:W-:Y:S11]  /*60a0*/  @P0 R2UR UR4, R0 ;  /* 0x00000000000402ca */ /* 0x000ff600000e0000 */
[----:B------:R-:W-:Y:S02]  /*60b0*/  @UP1 UMOV UR37, UR5 ;  /* 0x0000000500251c82 */ /* 0x000fe40008000000 */
[----:B------:R-:W-:Y:S01]  /*60c0*/  @UP1 UMOV UR36, UR4 ;  /* 0x0000000400241c82 */ /* 0x000fe20008000000 */
[----:B------:R-:W-:Y:S05]  /*60d0*/  BRA.U !UP0, `(.L_x_99) ;  /* 0x0000000108d07547 */ /* 0x000fea000b800000 */
[----:B------:R-:W1:Y:S01]  /*60e0*/  LDCU UR14, c[0x0][0xc20] ;  /* 0x00018400ff0e77ac */ /* 0x000e620008000800 */
[----:B------:R-:W-:Y:S01]  /*60f0*/  R2UR UR9, R91 ;  /* 0x000000005b0972ca */ /* 0x000fe200000e0000 */
[----:B------:R-:W-:Y:S02]  /*6100*/  UIMAD.WIDE.U32 UR4, UR57, UR63, URZ ;  /* 0x0000003f390472a5 */ /* 0x000fe4000f8e00ff */
[----:B------:R-:W-:Y:S02]  /*6110*/  UIMAD.WIDE.U32 UR10, UR36, UR63, URZ ;  /* 0x0000003f240a72a5 */ /* 0x000fe4000f8e00ff */
[----:B------:R-:W-:Y:S02]  /*6120*/  UISETP.NE.AND UP0, UPT, UR62, 0x1, UPT ;  /* 0x000000013e00788c */ /* 0x000fe4000bf05270 */
[----:B------:R-:W-:Y:S02]  /*6130*/  UISETP.NE.AND UP1, UPT, UR48, 0x1, UPT ;  /* 0x000000013000788c */ /* 0x000fe4000bf25270 */
[----:B------:R-:W-:Y:S04]  /*6140*/  UISETP.NE.AND UP2, UPT, UR39, 0x1, UPT ;  /* 0x000000012700788c */ /* 0x000fe8000bf45270 */
[----:B------:R-:W-:Y:S02]  /*6150*/  UIMAD.WIDE.U32 UR6, UR9, UR60, URZ ;  /* 0x0000003c090672a5 */ /* 0x000fe4000f8e00ff */
[----:B------:R-:W-:Y:S01]  /*6160*/  UIMAD.WIDE.U32 UR12, UR37, UR60, URZ ;  /* 0x0000003c250c72a5 */ /* 0x000fe2000f8e00ff */
[----:B------:R-:W-:Y:S02]  /*6170*/  UMOV UR4, UR5 ;  /* 0x0000000500047c82 */ /* 0x000fe40008000000 */
[----:B-1----:R-:W-:Y:S02]  /*6180*/  USHF.R.U32.HI UR8, URZ, UR14, UR4 ;  /* 0x0000000eff087299 */ /* 0x002fe40008011604 */
[----:B------:R-:W-:Y:S01]  /*6190*/  UMOV UR6, UR11 ;  /* 0x0000000b00067c82 */ /* 0x000fe20008000000 */
[----:B------:R-:W-:Y:S02]  /*61a0*/  UMOV UR4, UR7 ;  /* 0x0000000700047c82 */ /* 0x000fe40008000000 */
[----:B------:R-:W-:Y:S02]  /*61b0*/  USHF.R.U32.HI UR5, URZ, UR61, UR4 ;  /* 0x0000003dff057299 */ /* 0x000fe40008011604 */
[----:B------:R-:W-:Y:S02]  /*61c0*/  USEL UR4, UR57, UR8, !UP0 ;  /* 0x0000000839047287 */ /* 0x000fe4000c000000 */
[----:B------:R-:W-:Y:S02]  /*61d0*/  USHF.R.U32.HI UR8, URZ, UR14, UR6 ;  /* 0x0000000eff087299 */ /* 0x000fe40008011606 */
[----:B------:R-:W-:Y:S02]  /*61e0*/  UIMAD.WIDE.U32 UR6, UR4, UR46, URZ ;  /* 0x0000002e040672a5 */ /* 0x000fe4000f8e00ff */
[----:B------:R-:W-:Y:S02]  /*61f0*/  USEL UR9, UR9, UR5, !UP1 ;  /* 0x0000000509097287 */ /* 0x000fe4000c800000 */
[----:B------:R-:W-:Y:S02]  /*6200*/  USEL UR8, UR36, UR8, !UP0 ;  /* 0x0000000824087287 */ /* 0x000fe4000c000000 */
[----:B------:R-:W-:Y:S01]  /*6210*/  UIMAD.WIDE.U32 UR10, UR9, UR46, URZ ;  /* 0x0000002e090a72a5 */ /* 0x000fe2000f8e00ff */
[----:B------:R-:W-:Y:S01]  /*6220*/  UMOV UR6, UR7 ;  /* 0x0000000700067c82 */ /* 0x000fe20008000000 */
[----:B------:R-:W-:Y:S01]  /*6230*/  UMOV UR5, UR13 ;  /* 0x0000000d00057c82 */ /* 0x000fe20008000000 */
[----:B------:R-:W-:Y:S02]  /*6240*/  @UP2 USHF.R.U32.HI UR4, URZ, UR47, UR6 ;  /* 0x0000002fff042299 */ /* 0x000fe40008011606 */
[----:B------:R-:W-:Y:S02]  /*6250*/  USHF.R.U32.HI UR5, URZ, UR61, UR5 ;  /* 0x0000003dff057299 */ /* 0x000fe40008011605 */
[----:B------:R-:W-:Y:S02]  /*6260*/  UIMAD UR4, UR39, UR4, URZ ;  /* 0x00000004270472a4 */ /* 0x000fe4000f8e02ff */
[----:B------:R-:W-:Y:S02]  /*6270*/  USEL UR5, UR37, UR5, !UP1 ;  /* 0x0000000525057287 */ /* 0x000fe4000c800000 */
[----:B------:R-:W-:Y:S01]  /*6280*/  UISETP.GE.AND UP0, UPT, UR8, UR4, UPT ;  /* 0x000000040800728c */ /* 0x000fe2000bf06270 */
[----:B------:R-:W-:Y:S01]  /*6290*/  UMOV UR6, UR11 ;  /* 0x0000000b00067c82 */ /* 0x000fe20008000000 */
[----:B------:R-:W-:Y:S02]  /*62a0*/  UIMAD.WIDE.U32 UR10, UR8, UR46, URZ ;  /* 0x0000002e080a72a5 */ /* 0x000fe4000f8e00ff */
[----:B------:R-:W-:Y:S04]  /*62b0*/  @UP2 USHF.R.U32.HI UR9, URZ, UR47, UR6 ;  /* 0x0000002fff092299 */ /* 0x000fe80008011606 */
[----:B------:R-:W-:Y:S01]  /*62c0*/  UIMAD UR6, UR39, UR9, URZ ;  /* 0x00000009270672a4 */ /* 0x000fe2000f8e02ff */
[----:B------:R-:W-:Y:S03]  /*62d0*/  UMOV UR4, UR11 ;  /* 0x0000000b00047c82 */ /* 0x000fe60008000000 */
[----:B------:R-:W-:Y:S02]  /*62e0*/  UISETP.GE.OR UP0, UPT, UR5, UR6, UP0 ;  /* 0x000000060500728c */ /* 0x000fe40008706670 */
[----:B------:R-:W-:Y:S02]  /*62f0*/  USHF.R.U32.HI UR4, URZ, UR47, UR4 ;  /* 0x0000002fff047299 */ /* 0x000fe40008011604 */
[----:B------:R-:W-:Y:S02]  /*6300*/  UIMAD.WIDE.U32 UR6, UR5, UR46, URZ ;  /* 0x0000002e050672a5 */ /* 0x000fe4000f8e00ff */
[----:B------:R-:W-:Y:S02]  /*6310*/  USEL UR11, UR8, UR4, !UP2 ;  /* 0x00000004080b7287 */ /* 0x000fe4000d000000 */
[----:B------:R-:W-:Y:S02]  /*6320*/  UIADD3 UR6, UPT, UPT, -UR5, URZ, URZ ;  /* 0x000000ff05067290 */ /* 0x000fe4000fffe1ff */
[----:B------:R-:W-:Y:S02]  /*6330*/  UIADD3 UR10, UPT, UPT, -UR11, URZ, URZ ;  /* 0x000000ff0b0a7290 */ /* 0x000fe4000fffe1ff */
[----:B------:R-:W-:Y:S02]  /*6340*/  UIMAD UR6, UR48, UR6, UR37 ;  /* 0x00000006300672a4 */ /* 0x000fe4000f8e0225 */
[----:B------:R-:W-:Y:S01]  /*6350*/  UIMAD UR10, UR39, UR10, UR8 ;  /* 0x0000000a270a72a4 */ /* 0x000fe2000f8e0208 */
[----:B------:R-:W-:Y:S01]  /*6360*/  @!UP0 UMOV UR4, UR7 ;  /* 0x0000000700048c82 */ /* 0x000fe20008000000 */
[----:B------:R-:W-:Y:S02]  /*6370*/  UIADD3 UR7, UPT, UPT, -UR8, URZ, URZ ;  /* 0x000000ff08077290 */ /* 0x000fe4000fffe1ff */
[----:B------:R-:W-:Y:S04]  /*6380*/  @!UP0 USHF.R.U32.HI UR4, URZ, UR47, UR4 ;  /* 0x0000002fff048299 */ /* 0x000fe80008011604 */
[----:B------:R-:W-:Y:S04]  /*6390*/  @!UP0 USEL UR4, UR5, UR4, !UP2 ;  /* 0x0000000405048287 */ /* 0x000fe8000d000000 */
[----:B------:R-:W-:Y:S02]  /*63a0*/  @!UP0 UIMAD UR9, UR9, UR10, UR4 ;  /* 0x0000000a090982a4 */ /* 0x000fe4000f8e0204 */
[----:B------:R-:W-:Y:S02]  /*63b0*/  @!UP0 UIADD3 UR10, UPT, UPT, UR11, -UR4, URZ ;  /* 0x800000040b0a8290 */ /* 0x000fe4000fffe0ff */
[----:B------:R-:W-:Y:S02]  /*63c0*/  UIMAD UR4, UR62, UR7, UR36 ;  /* 0x000000073e0472a4 */ /* 0x000fe4000f8e0224 */
[----:B------:R-:W-:Y:S03]  /*63d0*/  @!UP0 UIMAD UR8, UR10, UR39, UR5 ;  /* 0x000000270a0882a4 */ /* 0x000fe6000f8e0205 */
[----:B------:R-:W-:Y:S02]  /*63e0*/  @!UP0 UMOV UR5, UR9 ;  /* 0x0000000900058c82 */ /* 0x000fe40008000000 */
[----:B------:R-:W-:Y:S02]  /*63f0*/  UIMAD UR37, UR5, UR48, UR6 ;  /* 0x00000030052572a4 */ /* 0x000fe4000f8e0206 */
[----:B------:R-:W-:Y:S11]  /*6400*/  UIMAD UR36, UR8, UR62, UR4 ;  /* 0x0000003e082472a4 */ /* 0x000ff6000f8e0204 */
[----:B------:R-:W-:Y:S01]  /*6410*/  @!UPT UIADD3 URZ, UPT, UPT, URZ, URZ, URZ ;  /* 0x000000fffffff290 */ /* 0x000fe2000fffe0ff */
.L_x_99:
[----:B------:R-:W-:Y:S01]  /*6420*/  UISETP.NE.AND UP0, UPT, UR38, 0x1, UPT ;  /* 0x000000012600788c */ /* 0x000fe2000bf05270 */
[----:B------:R-:W-:Y:S01]  /*6430*/  @P0 SHF.R.U32.HI R4, RZ, 0x10, R5 ;  /* 0x00000010ff040819 */ /* 0x000fe20000011605 */
[----:B------:R-:W-:Y:S01]  /*6440*/  USHF.L.U32 UR41, UR23, 0x6, URZ ;  /* 0x0000000617297899 */ /* 0x000fe200080006ff */
[----:B------:R-:W-:Y:S02]  /*6450*/  R2UR UR11, R99 ;  /* 0x00000000630b72ca */ /* 0x000fe400000e0000 */
[----:B------:R-:W-:Y:S06]  /*6460*/  @P0 R2UR UR11, R4 ;  /* 0x00000000040b02ca */ /* 0x000fec00000e0000 */
[----:B------:R-:W1:Y:S07]  /*6470*/  @!UP0 LDCU.128 UR12, c[0x0][0xc10] ;  /* 0x00018200ff0c87ac */ /* 0x000e6e0008000c00 */
[----:B------:R-:W-:Y:S01]  /*6480*/  IMAD.U32 R99, RZ, RZ, UR11 ;  /* 0x0000000bff637e24 */ /* 0x000fe2000f8e00ff */
[----:B------:R-:W2:Y:S01]  /*6490*/  @!UP0 LDCU UR5, c[0x0][0xc0c] ;  /* 0x00018180ff0587ac */ /* 0x000ea20008000800 */
[----:B------:R-:W3:Y:S01]  /*64a0*/  @!UP0 LDCU UR10, c[0x0][0xc20] ;  /* 0x00018400ff0a87ac */ /* 0x000ee20008000800 */
[----:B------:R-:W-:Y:S02]  /*64b0*/  UIADD3 UR11, UPT, UPT, UR50, 0x200, URZ ;  /* 0x00000200320b7890 */ /* 0x000fe4000fffe0ff */
[----:B-1----:R-:W-:Y:S02]  /*64c0*/  UIMAD.WIDE.U32 UR8, UR37, UR12, URZ ;  /* 0x0000000c250872a5 */ /* 0x002fe4000f8e00ff */
[----:B------:R-:W-:Y:S02]  /*64d0*/  UIMAD.WIDE.U32 UR6, UR36, UR15, URZ ;  /* 0x0000000f240672a5 */ /* 0x000fe4000f8e00ff */
[----:B------:R-:W-:Y:S03]  /*64e0*/  @!UP0 UISETP.NE.AND UP1, UPT, UR14, 0x1, UPT ;  /* 0x000000010e00888c */ /* 0x000fe6000bf25270 */
[----:B------:R-:W-:Y:S01]  /*64f0*/  @!UP0 UMOV UR4, UR9 ;  /* 0x0000000900048c82 */ /* 0x000fe20008000000 */
[----:B--2---:R-:W-:Y:S02]  /*6500*/  @!UP0 UISETP.NE.AND UP2, UPT, UR5, 0x1, UPT ;  /* 0x000000010500888c */ /* 0x004fe4000bf45270 */
[----:B------:R-:W-:Y:S01]  /*6510*/  @!UP0 USHF.R.U32.HI UR4, URZ, UR13, UR4 ;  /* 0x0000000dff048299 */ /* 0x000fe20008011604 */
[----:B------:R-:W-:Y:S02]  /*6520*/  @!UP0 UMOV UR6, UR7 ;  /* 0x0000000700068c82 */ /* 0x000fe40008000000 */
[----:B---3--:R-:W-:Y:S02]  /*6530*/  @!UP0 USHF.R.U32.HI UR6, URZ, UR10, UR6 ;  /* 0x0000000aff068299 */ /* 0x008fe40008011606 */
[----:B------:R-:W-:Y:S02]  /*6540*/  @!UP0 USEL UR7, UR37, UR4, !UP2 ;  /* 0x0000000425078287 */ /* 0x000fe4000d000000 */
[----:B------:R-:W-:Y:S04]  /*6550*/  @!UP0 USEL UR6, UR36, UR6, !UP1 ;  /* 0x0000000624068287 */ /* 0x000fe8000c800000 */
[----:B------:R-:W-:Y:S02]  /*6560*/  @!UP0 UIADD3 UR4, UPT, UPT, -UR7, UR6, URZ ;  /* 0x0000000607048290 */ /* 0x000fe4000fffe1ff */
[----:B------:R-:W-:Y:S02]  /*6570*/  @!UP0 UIADD3 UR6, UPT, UPT, UR7, -UR6, URZ ;  /* 0x8000000607068290 */ /* 0x000fe4000fffe0ff */
[----:B------:R-:W-:Y:S02]  /*6580*/  @!UP0 UIMAD UR37, UR4, UR5, UR37 ;  /* 0x00000005042582a4 */ /* 0x000fe4000f8e0225 */
[----:B------:R-:W-:Y:S02]  /*6590*/  @!UP0 UIMAD UR36, UR6, UR14, UR36 ;  /* 0x0000000e062482a4 */ /* 0x000fe4000f8e0224 */
[----:B------:R-:W-:Y:S09]  /*65a0*/  ULOP3.LUT UP0, URZ, UR11, 0x1b0, URZ, 0xc0, !UPT ;  /* 0x000001b00bff7892 */ /* 0x000ff2000f80c0ff */
[----:B------:R-:W-:Y:S05]  /*65b0*/  BRA.U !UP0, `(.L_x_100) ;  /* 0x00000001087c7547 */ /* 0x000fea000b800000 */
[----:B------:R-:W1:Y:S01]  /*65c0*/  LDCU.64 UR8, c[0x4][0x80] ;  /* 0x01001000ff0877ac */ /* 0x000e620008000a00 */
[----:B------:R-:W-:Y:S01]  /*65d0*/  MOV R16, 0x0 ;  /* 0x0000000000107802 */ /* 0x000fe20000000f00 */
[----:B------:R-:W-:Y:S02]  /*65e0*/  HFMA2 R12, -RZ, RZ, 0, 5.9604644775390625e-08 ;  /* 0x00000001ff0c7431 */ /* 0x000fe400000001ff */
[----:B------:R-:W-:Y:S01]  /*65f0*/  IMAD.MOV.U32 R8, RZ, RZ, 0x70 ;  /* 0x00000070ff087424 */ /* 0x000fe200078e00ff */
[----:B------:R2:W3:Y:S01]  /*6600*/  LDC.64 R14, c[0x4][R16] ;  /* 0x01000000100e7b82 */ /* 0x0004e20000000a00 */
[----:B------:R-:W4:Y:S01]  /*6610*/  LDCU.64 UR6, c[0x4][0x88] ;  /* 0x01001100ff0677ac */ /* 0x000f220008000a00 */
[----:B------:R-:W-:Y:S01]  /*6620*/  IMAD.MOV.U32 R13, RZ, RZ, RZ ;  /* 0x000000ffff0d7224 */ /* 0x000fe200078e00ff */
[----:B------:R-:W2:Y:S01]  /*6630*/  LDCU.64 UR4, c[0x4][0x8] ;  /* 0x01000100ff0477ac */ /* 0x000ea20008000a00 */
[----:B-1----:R-:W-:Y:S01]  /*6640*/  MOV R5, UR9 ;  /* 0x0000000900057c02 */ /* 0x002fe20008000f00 */
[----:B------:R-:W-:Y:S01]  /*6650*/  IMAD.U32 R4, RZ, RZ, UR8 ;  /* 0x00000008ff047e24 */ /* 0x000fe2000f8e00ff */
[----:B----4-:R-:W-:Y:S01]  /*6660*/  MOV R7, UR7 ;  /* 0x0000000700077c02 */ /* 0x010fe20008000f00 */
[----:B------:R-:W-:Y:S01]  /*6670*/  IMAD.U32 R6, RZ, RZ, UR6 ;  /* 0x00000006ff067e24 */ /* 0x000fe2000f8e00ff */
[----:B--2---:R-:W-:Y:S01]  /*6680*/  MOV R11, UR5 ;  /* 0x00000005000b7c02 */ /* 0x004fe20008000f00 */
[----:B------:R-:W-:Y:S02]  /*6690*/  IMAD.U32 R10, RZ, RZ, UR4 ;  /* 0x00000004ff0a7e24 */ /* 0x000fe4000f8e00ff */
[----:B------:R-:W-:Y:S07]  /*66a0*/  LEPC R20, `(.L_x_101) ;  /* 0x000000001014794e */ /* 0x000fee0000000000 */
[----:B---3-5:R-:W-:Y:S05]  /*66b0*/  CALL.ABS.NOINC R14 ;  /* 0x000000000e007343 */ /* 0x028fea0003c00000 */
.L_x_101:
[----:B------:R-:W1:Y:S01]  /*66c0*/  LDCU.64 UR8, c[0x4][0x80] ;  /* 0x01001000ff0877ac */ /* 0x000e620008000a00 */
[----:B------:R-:W2:Y:S01]  /*66d0*/  LDC.64 R16, c[0x4][R16] ;  /* 0x0100000010107b82 */ /* 0x000ea20000000a00 */
[----:B------:R-:W-:Y:S02]  /*66e0*/  HFMA2 R12, -RZ, RZ, 0, 5.9604644775390625e-08 ;  /* 0x00000001ff0c7431 */ /* 0x000fe400000001ff */
[----:B------:R-:W-:Y:S02]  /*66f0*/  IMAD.MOV.U32 R8, RZ, RZ, 0x70 ;  /* 0x00000070ff087424 */ /* 0x000fe400078e00ff */
[----:B------:R-:W-:Y:S01]  /*6700*/  IMAD.MOV.U32 R13, RZ, RZ, RZ ;  /* 0x000000ffff0d7224 */ /* 0x000fe200078e00ff */
[----:B------:R-:W3:Y:S01]  /*6710*/  LDCU.64 UR6, c[0x4][0x88] ;  /* 0x01001100ff0677ac */ /* 0x000ee20008000a00 */
[----:B------:R-:W4:Y:S01]  /*6720*/  LDCU.64 UR4, c[0x4][0x8] ;  /* 0x01000100ff0477ac */ /* 0x000f220008000a00 */
[----:B-1----:R-:W-:Y:S02]  /*6730*/  MOV R4, UR8 ;  /* 0x0000000800047c02 */ /* 0x002fe40008000f00 */
[----:B------:R-:W-:Y:S02]  /*6740*/  MOV R5, UR9 ;  /* 0x0000000900057c02 */ /* 0x000fe40008000f00 */
[----:B---3--:R-:W-:Y:S01]  /*6750*/  MOV R7, UR7 ;  /* 0x0000000700077c02 */ /* 0x008fe20008000f00 */
[----:B------:R-:W-:Y:S01]  /*6760*/  IMAD.U32 R6, RZ, RZ, UR6 ;  /* 0x00000006ff067e24 */ /* 0x000fe2000f8e00ff */
[----:B----4-:R-:W-:Y:S01]  /*6770*/  MOV R11, UR5 ;  /* 0x00000005000b7c02 */ /* 0x010fe20008000f00 */
[----:B------:R-:W-:Y:S02]  /*6780*/  IMAD.U32 R10, RZ, RZ, UR4 ;  /* 0x00000004ff0a7e24 */ /* 0x000fe4000f8e00ff */
[----:B------:R-:W-:Y:S07]  /*6790*/  LEPC R20, `(.L_x_100) ;  /* 0x000000001014794e */ /* 0x000fee0000000000 */
[----:B--2---:R-:W-:Y:S05]  /*67a0*/  CALL.ABS.NOINC R16 ;  /* 0x0000000010007343 */ /* 0x004fea0003c00000 */
.L_x_100:
[----:B------:R-:W-:Y:S02]  /*67b0*/  R2UR UR6, R94 ;  /* 0x000000005e0672ca */ /* 0x000fe400000e0000 */
[----:B------:R-:W-:Y:S02]  /*67c0*/  R2UR UR5, R90 ;  /* 0x000000005a0572ca */ /* 0x000fe400000e0000 */
[----:B------:R-:W-:Y:S02]  /*67d0*/  R2UR UR4, R89 ;  /* 0x00000000590472ca */ /* 0x000fe400000e0000 */
[----:B------:R-:W-:Y:S02]  /*67e0*/  ISETP.NE.U32.AND P4, PT, R78, RZ, PT ;  /* 0x000000ff4e00720c */ /* 0x000fe40003f85070 */
[----:B------:R-:W-:Y:S02]  /*67f0*/  ISETP.NE.U32.AND P2, PT, RZ, UR58, PT ;  /* 0x0000003aff007c0c */ /* 0x000fe4000bf45070 */
[----:B------:R-:W-:Y:S02]  /*6800*/  ISETP.NE.AND.EX P4, PT, R79, RZ, PT, P4 ;  /* 0x000000ff4f00720c */ /* 0x000fe40003f85340 */
[----:B------:R-:W-:Y:S01]  /*6810*/  ISETP.NE.AND.EX P2, PT, RZ, UR59, PT, P2 ;  /* 0x0000003bff007c0c */ /* 0x000fe2000bf45320 */
[----:B------:R-:W-:Y:S02]  /*6820*/  UISETP.NE.AND UP2, UPT, UR6, URZ, UPT ;  /* 0x000000ff0600728c */ /* 0x000fe4000bf45270 */
[----:B------:R-:W-:Y:S04]  /*6830*/  UISETP.NE.U32.AND UP0, UPT, UR5, URZ, UPT ;  /* 0x000000ff0500728c */ /* 0x000fe8000bf05070 */
[----:B------:R-:W-:Y:S01]  /*6840*/  UISETP.NE.AND.EX UP1, UPT, UR4, URZ, UPT, UP0 ;  /* 0x000000ff0400728c */ /* 0x000fe2000bf25300 */
[----:B------:R-:W-:Y:S01]  /*6850*/  PLOP3.LUT P1, PT, PT, PT, UP2, 0x80, 0x8 ;  /* 0x000000000008781c */ /* 0x000fe20003f2f028 */
[----:B------:R-:W-:Y:S03]  /*6860*/  UPLOP3.LUT UP0, UPT, UPT, UPT, UPT, 0x40, 0x4 ;  /* 0x000000000004789c */ /* 0x000fe60003f0e870 */
[----:B------:R-:W-:Y:S06]  /*6870*/  @UP2 UPLOP3.LUT UP0, UPT, UPT, UPT, UP1, 0x80, 0x8 ;  /* 0x000000000008289c */ /* 0x000fec0003f0f010 */
[----:B------:R-:W-:Y:S01]  /*6880*/  PLOP3.LUT P0, PT, PT, PT, UP0, 0x80, 0x8 ;  /* 0x000000000008781c */ /* 0x000fe20003f0f008 */
[----:B------:R-:W-:Y:S01]  /*6890*/  @!UPT UIADD3 URZ, UPT, UPT, URZ, URZ, URZ ;  /* 0x000000fffffff290 */ /* 0x000fe2000fffe0ff */
[----:B------:R-:W-:Y:S11]  /*68a0*/  BRA.U !UP1, `(.L_x_102) ;  /* 0x0000000109407547 */ /* 0x000ff6000b800000 */
[----:B------:R-:W-:Y:S01]  /*68b0*/  UISETP.NE.U32.AND UP0, UPT, UR58, URZ, UPT ;  /* 0x000000ff3a00728c */ /* 0x000fe2000bf05070 */
[----:B------:R-:W-:Y:S01]  /*68c0*/  R2UR UR6, R90 ;  /* 0x000000005a0672ca */ /* 0x000fe200000e0000 */
[----:B------:R-:W1:Y:S01]  /*68d0*/  LDCU.64 UR8, c[0x0][0x358] ;  /* 0x00006b00ff0877ac */ /* 0x000e620008000a00 */
[----:B------:R-:W-:Y:S02]  /*68e0*/  HFMA2 R87, -RZ, RZ, 0, 5.9604644775390625e-08 ;  /* 0x00000001ff577431 */ /* 0x000fe400000001ff */
[----:B------:R-:W-:Y:S01]  /*68f0*/  IMAD.MOV.U32 R0, RZ, RZ, 0x1 ;  /* 0x00000001ff007424 */ /* 0x000fe200078e00ff */
[----:B------:R-:W-:Y:S06]  /*6900*/  UISETP.NE.AND.EX UP0, UPT, UR59, URZ, UPT, UP0 ;  /* 0x000000ff3b00728c */ /* 0x000fec000bf05300 */
[----:B------:R-:W-:Y:S05]  /*6910*/  PLOP3.LUT P3, PT, PT, PT, UP0, 0x80, 0x8 ;  /* 0x000000000008781c */ /* 0x000fea0003f6f008 */
[----:B------:R-:W2:Y:S01]  /*6920*/  @UP0 LDCU.64 UR4, c[0x0][0x988] ;  /* 0x00013100ff0407ac */ /* 0x000ea20008000a00 */
[----:B------:R-:W-:Y:S07]  /*6930*/  @UP0 UIMAD UR6, UR54, UR6, URZ ;  /* 0x00000006360602a4 */ /* 0x000fee000f8e02ff */
[----:B------:R-:W-:Y:S01]  /*6940*/  @!P3 PRMT R87, R0, 0x7610, R87 ;  /* 0x000076100057b816 */ /* 0x000fe20000000057 */
[----:B--2---:R-:W-:Y:S06]  /*6950*/  @UP0 UIMAD.WIDE UR4, UR6, 0x4, UR4 ;  /* 0x00000004060408a5 */ /* 0x004fec000f8e0204 */
[----:B------:R-:W-:Y:S02]  /*6960*/  IMAD.U32 R4, RZ, RZ, UR4 ;  /* 0x00000004ff047e24 */ /* 0x000fe4000f8e00ff */
[----:B------:R-:W-:Y:S03]  /*6970*/  IMAD.U32 R5, RZ, RZ, UR5 ;  /* 0x00000005ff057e24 */ /* 0x000fe6000f8e00ff */
[----:B------:R-:W2:Y:S02]  /*6980*/  @!UP0 LDCU UR4, c[0x0][0x980] ;  /* 0x00013000ff0487ac */ /* 0x000ea40008000800 */
[----:B-1---5:R1:W5:Y:S02]  /*6990*/  @P3 LDG.E R41, desc[UR8][R4.64] ;  /* 0x0000000804293981 */ /* 0x022364000c1e1900 */
[----:B-12---:R-:W-:Y:S02]  /*69a0*/  @!P3 MOV R41, UR4 ;  /* 0x000000040029bc02 */ /* 0x006fe40008000f00 */
.L_x_102:
[----:B------:R-:W-:Y:S05]  /*69b0*/  @!P4 BRA `(.L_x_103) ;  /* 0x000000000024c947 */ /* 0x000fea0003800000 */
[----:B------:R-:W-:Y:S01]  /*69c0*/  ISETP.NE.U32.AND P3, PT, R76, RZ, PT ;  /* 0x000000ff4c00720c */ /* 0x000fe20003f65070 */
[----:B------:R-:W1:Y:S03]  /*69d0*/  LDCU.64 UR4, c[0x0][0x358] ;  /* 0x00006b00ff0477ac */ /* 0x000e660008000a00 */
[----:B------:R-:W-:Y:S11]  /*69e0*/  ISETP.NE.AND.EX P3, PT, R77, RZ, PT, P3 ;  /* 0x000000ff4d00720c */ /* 0x000ff60003f65330 */
[----:B------:R-:W-:Y:S02]  /*69f0*/  @!UPT UIADD3 URZ, UPT, UPT, URZ, URZ, URZ ;  /* 0x000000fffffff290 */ /* 0x000fe4000fffe0ff */
[----:B------:R-:W2:Y:S01]  /*6a00*/  @P3 LDC.64 R4, c[0x0][0x9a8] ;  /* 0x00026a00ff043b82 */ /* 0x000ea20000000a00 */
[----:B------:R-:W-:Y:S04]  /*6a10*/  @P3 IMAD R0, R78, UR54, RZ ;  /* 0x000000364e003c24 */ /* 0x000fe8000f8e02ff */
[----:B--2---:R-:W-:Y:S05]  /*6a20*/  @P3 IMAD.WIDE R4, R0, 0x4, R4 ;  /* 0x0000000400043825 */ /* 0x004fea00078e0204 */
[----:B-1---5:R1:W5:Y:S02]  /*6a30*/  @P3 LDG.E R38, desc[UR4][R4.64] ;  /* 0x0000000404263981 */ /* 0x022364000c1e1900 */
[----:B-1----:R-:W2:Y:S02]  /*6a40*/  @!P3 LDC R38, c[0x0][0x9a0] ;  /* 0x00026800ff26bb82 */ /* 0x002ea40000000800 */
.L_x_103:
[----:B------:R-:W-:Y:S01]  /*6a50*/  ULOP3.LUT UR4, UR56, 0x1, URZ, 0x3c, !UPT ;  /* 0x0000000138047892 */ /* 0x000fe2000f8e3cff */
[----:B-----5:R-:W-:Y:S01]  /*6a60*/  FSETP.NEU.AND P3, PT, R41, RZ, PT ;  /* 0x000000ff2900720b */ /* 0x020fe20003f6d000 */
[----:B------:R-:W1:Y:S01]  /*6a70*/  LDCU.128 UR8, c[0x0][0xb80] ;  /* 0x00017000ff0877ac */ /* 0x000e620008000c00 */
[----:B------:R-:W-:Y:S01]  /*6a80*/  IMAD.U32 R113, RZ, RZ, UR51 ;  /* 0x00000033ff717e24 */ /* 0x000fe2000f8e00ff */
[----:B------:R-:W-:Y:S01]  /*6a90*/  SEL R5, RZ, 0xffffffff, P2 ;  /* 0xffffffffff057807 */ /* 0x000fe20001000000 */
[----:B------:R-:W-:Y:S01]  /*6aa0*/  IMAD.SHL.U32 R101, R96, 0x10, RZ ;  /* 0x0000001060657824 */ /* 0x000fe200078e00ff */
[----:B------:R-:W-:Y:S01]  /*6ab0*/  @P1 LOP3.LUT P2, RZ, R87, 0xff, RZ, 0xc0, !PT ;  /* 0x000000ff57ff1812 */ /* 0x000fe2000784c0ff */
[----:B------:R-:W-:Y:S01]  /*6ac0*/  IMAD.U32 R46, RZ, RZ, UR4 ;  /* 0x00000004ff2e7e24 */ /* 0x000fe2000f8e00ff */
[----:B------:R-:W-:Y:S01]  /*6ad0*/  @P1 SEL R4, RZ, 0xffffffff, P3 ;  /* 0xffffffffff041807 */ /* 0x000fe20001800000 */
[----:B------:R-:W-:Y:S01]  /*6ae0*/  IMAD.SHL.U32 R113, R113, 0x2000, RZ ;  /* 0x0000200071717824 */ /* 0x000fe200078e00ff */
[----:B------:R-:W3:Y:S01]  /*6af0*/  LDCU.128 UR16, c[0x0][0xb90] ;  /* 0x00017200ff1077ac */ /* 0x000ee20008000c00 */
[----:B------:R-:W-:Y:S01]  /*6b00*/  IMAD.SHL.U32 R100, R95, 0x10, RZ ;  /* 0x000000105f647824 */ /* 0x000fe200078e00ff */
[----:B------:R-:W-:Y:S01]  /*6b10*/  @P0 SEL R4, R5, R4, !P2 ;  /* 0x0000000405040207 */ /* 0x000fe20005000000 */
[----:B------:R-:W-:Y:S01]  /*6b20*/  IMAD.IADD R103, R98, 0x1, R113 ;  /* 0x0000000162677824 */ /* 0x000fe200078e0271 */
[----:B------:R-:W-:Y:S01]  /*6b30*/  LEA R108, R36, UR50, 0x3 ;  /* 0x00000032246c7c11 */ /* 0x000fe2000f8e18ff */
[----:B------:R-:W-:Y:S01]  /*6b40*/  IMAD.MOV.U32 R114, RZ, RZ, 0x1 ;  /* 0x00000001ff727424 */ /* 0x000fe200078e00ff */
[----:B------:R-:W-:Y:S01]  /*6b50*/  @P1 LOP3.LUT R4, R4, 0x1, RZ, 0xc0, !PT ;  /* 0x0000000104041812 */ /* 0x000fe200078ec0ff */
[----:B------:R-:W-:Y:S01]  /*6b60*/  IMAD.IADD R112, R103, 0x1, R101 ;  /* 0x0000000167707824 */ /* 0x000fe200078e0265 */
[----:B------:R-:W-:Y:S01]  /*6b70*/  SHF.L.U32 R3, R85, 0x1f, RZ ;  /* 0x0000001f55037819 */ /* 0x000fe200000006ff */
[----:B------:R-:W-:Y:S01]  /*6b80*/  USHF.L.U32 UR12, UR53, 0x7, URZ ;  /* 0x00000007350c7899 */ /* 0x000fe200080006ff */
[----:B------:R-:W-:Y:S01]  /*6b90*/  ISETP.NE.U32.OR P5, PT, R4, 0x1, !P1 ;  /* 0x000000010400780c */ /* 0x000fe20004fa5470 */
[----:B------:R-:W-:Y:S01]  /*6ba0*/  IMAD.U32 R4, RZ, RZ, UR51 ;  /* 0x00000033ff047e24 */ /* 0x000fe2000f8e00ff */
[----:B------:R-:W4:Y:S01]  /*6bb0*/  LDCU UR13, c[0x0][0xba0] ;  /* 0x00017400ff0d77ac */ /* 0x000f220008000800 */
[----:B------:R-:W-:Y:S01]  /*6bc0*/  PLOP3.LUT P2, PT, PT, PT, UP1, 0x80, 0x8 ;  /* 0x000000000008781c */ /* 0x000fe20003f4f018 */
[----:B------:R-:W-:Y:S01]  /*6bd0*/  BSSY B1, `(.L_x_104) ;  /* 0x000004d000017945 */ /* 0x000fe20003800000 */
[----:B------:R-:W-:Y:S01]  /*6be0*/  LOP3.LUT P4, R109, R87, 0xff, RZ, 0xc0, !PT ;  /* 0x000000ff576d7812 */ /* 0x000fe2000788c0ff */
[----:B------:R-:W-:Y:S01]  /*6bf0*/  IMAD.U32 R107, RZ, RZ, UR12 ;  /* 0x0000000cff6b7e24 */ /* 0x000fe2000f8e00ff */
[----:B------:R-:W-:Y:S01]  /*6c00*/  LEA R0, R4, UR50, 0x3 ;  /* 0x0000003204007c11 */ /* 0x000fe2000f8e18ff */
[----:B------:R-:W-:Y:S01]  /*6c10*/  IMAD.IADD R39, R37, 0x1, R2 ;  /* 0x0000000125277824 */ /* 0x000fe200078e0202 */
[----:B------:R-:W-:Y:S01]  /*6c20*/  SEL R4, RZ, 0xffffffff, P3 ;  /* 0xffffffffff047807 */ /* 0x000fe20001800000 */
[----:B------:R-:W-:Y:S01]  /*6c30*/  IMAD.U32 R115, RZ, RZ, UR51 ;  /* 0x00000033ff737e24 */ /* 0x000fe2000f8e00ff */
[----:B------:R-:W-:Y:S02]  /*6c40*/  P2R R111, PR, RZ, 0x20 ;  /* 0x00000020ff6f7803 */ /* 0x000fe40000000000 */
[----:B------:R-:W-:Y:S02]  /*6c50*/  CS2R R74, SRZ ;  /* 0x00000000004a7805 */ /* 0x000fe4000001ff00 */
[----:B------:R-:W-:Y:S02]  /*6c60*/  @P5 SHF.L.U32 R9, R46, 0x1f, RZ ;  /* 0x0000001f2e095819 */ /* 0x000fe400000006ff */
[----:B------:R-:W-:Y:S02]  /*6c70*/  CS2R R72, SRZ ;  /* 0x0000000000487805 */ /* 0x000fe4000001ff00 */
[----:B------:R-:W-:Y:S02]  /*6c80*/  CS2R R66, SRZ ;  /* 0x0000000000427805 */ /* 0x000fe4000001ff00 */
[----:B------:R-:W-:Y:S01]  /*6c90*/  @P2 SEL R4, R5, R4, !P4 ;  /* 0x0000000405042207 */ /* 0x000fe20006000000 */
[----:B------:R-:W2:Y:S01]  /*6ca0*/  @P5 SYNCS.PHASECHK.TRANS64.TRYWAIT P1, [R0+URZ+0xa0], R9 ;  /* 0x0000a009000055a7 */ /* 0x000ea200080211ff */
[----:B-1----:R-:W-:Y:S01]  /*6cb0*/  UIMAD.WIDE.U32 UR4, UR12, UR9, URZ ;  /* 0x000000090c0472a5 */ /* 0x002fe2000f8e00ff */
[----:B------:R-:W-:Y:S01]  /*6cc0*/  CS2R R64, SRZ ;  /* 0x0000000000407805 */ /* 0x000fe2000001ff00 */
[----:B------:R-:W-:Y:S01]  /*6cd0*/  UISETP.NE.AND UP0, UPT, UR8, 0x1, UPT ;  /* 0x000000010800788c */ /* 0x000fe2000bf05270 */
[----:B------:R-:W-:Y:S01]  /*6ce0*/  IMAD.IADD R102, R103, 0x1, R100 ;  /* 0x0000000167667824 */ /* 0x000fe200078e0264 */
[----:B------:R-:W-:Y:S01]  /*6cf0*/  USHF.R.U32.HI UR5, URZ, UR10, UR5 ;  /* 0x0000000aff057299 */ /* 0x000fe20008011605 */
[----:B------:R-:W-:Y:S01]  /*6d00*/  IMAD.IADD R47, R97, 0x1, R112 ;  /* 0x00000001612f7824 */ /* 0x000fe200078e0270 */
[----:B------:R-:W-:Y:S02]  /*6d10*/  LOP3.LUT R4, R4, 0x1, RZ, 0xc0, !PT ;  /* 0x0000000104047812 */ /* 0x000fe400078ec0ff */
[----:B------:R-:W-:Y:S01]  /*6d20*/  CS2R R58, SRZ ;  /* 0x00000000003a7805 */ /* 0x000fe2000001ff00 */
[----:B------:R-:W-:Y:S01]  /*6d30*/  USEL UR5, UR12, UR5, !UP0 ;  /* 0x000000050c057287 */ /* 0x000fe2000c000000 */
[----:B------:R-:W-:Y:S01]  /*6d40*/  CS2R R56, SRZ ;  /* 0x0000000000387805 */ /* 0x000fe2000001ff00 */
[----:B------:R-:W-:Y:S01]  /*6d50*/  UISETP.NE.AND UP0, UPT, UR11, 0x1, UPT ;  /* 0x000000010b00788c */ /* 0x000fe2000bf05270 */
[----:B------:R-:W-:Y:S01]  /*6d60*/  CS2R R50, SRZ ;  /* 0x0000000000327805 */ /* 0x000fe2000001ff00 */
[----:B---3--:R-:W-:Y:S01]  /*6d70*/  UIMAD.WIDE.U32 UR6, UR5, UR16, URZ ;  /* 0x00000010050672a5 */ /* 0x008fe2000f8e00ff */
[----:B------:R-:W-:Y:S01]  /*6d80*/  CS2R R48, SRZ ;  /* 0x0000000000307805 */ /* 0x000fe2000001ff00 */
[----:B------:R-:W-:Y:S01]  /*6d90*/  IMAD R6, RZ, RZ, -UR5 ;  /* 0x80000005ff067e24 */ /* 0x000fe2000f8e02ff */
[----:B------:R1:W3:Y:S01]  /*6da0*/  SYNCS.PHASECHK.TRANS64.TRYWAIT P0, [R108+URZ+0xf0], R3 ;  /* 0x0000f0036c0075a7 */ /* 0x0002e200080011ff */
[----:B------:R-:W-:Y:S02]  /*6db0*/  IMAD.U32 R106, RZ, RZ, UR5 ;  /* 0x00000005ff6a7e24 */ /* 0x000fe4000f8e00ff */
[----:B------:R-:W-:Y:S01]  /*6dc0*/  IMAD R107, R6, UR8, R107 ;  /* 0x00000008066b7c24 */ /* 0x000fe2000f8e026b */
[----:B------:R-:W-:Y:S02]  /*6dd0*/  UMOV UR4, UR7 ;  /* 0x0000000700047c82 */ /* 0x000fe40008000000 */
[----:B------:R-:W-:Y:S04]  /*6de0*/  USHF.R.U32.HI UR4, URZ, UR17, UR4 ;  /* 0x00000011ff047299 */ /* 0x000fe80008011604 */
[----:B------:R-:W-:Y:S02]  /*6df0*/  USEL UR4, UR5, UR4, !UP0 ;  /* 0x0000000405047287 */ /* 0x000fe4000c000000 */
[----:B------:R-:W-:Y:S02]  /*6e00*/  UISETP.NE.AND UP0, UPT, UR18, 0x1, UPT ;  /* 0x000000011200788c */ /* 0x000fe4000bf05270 */
[----:B------:R-:W-:Y:S02]  /*6e10*/  UIMAD.WIDE.U32 UR6, UR4, UR19, URZ ;  /* 0x00000013040672a5 */ /* 0x000fe4000f8e00ff */
[----:B------:R-:W-:Y:S02]  /*6e20*/  IMAD.U32 R105, RZ, RZ, UR4 ;  /* 0x00000004ff697e24 */ /* 0x000fe4000f8e00ff */
[----:B------:R-:W-:Y:S01]  /*6e30*/  PLOP3.LUT P2, PT, PT, PT, UP0, 0x80, 0x8 ;  /* 0x000000000008781c */ /* 0x000fe20003f4f008 */
[----:B------:R-:W-:Y:S02]  /*6e40*/  IMAD R7, RZ, RZ, -UR4 ;  /* 0x80000004ff077e24 */ /* 0x000fe4000f8e02ff */
[----:B------:R-:W-:Y:S01]  /*6e50*/  UMOV UR6, UR7 ;  /* 0x0000000700067c82 */ /* 0x000fe20008000000 */
[----:B------:R-:W-:Y:S01]  /*6e60*/  IMAD.U32 R104, RZ, RZ, UR4 ;  /* 0x00000004ff687e24 */ /* 0x000fe2000f8e00ff */
[----:B----4-:R-:W-:Y:S01]  /*6e70*/  USHF.R.U32.HI UR6, URZ, UR13, UR6 ;  /* 0x0000000dff067299 */ /* 0x010fe20008011606 */
[----:B------:R-:W-:Y:S05]  /*6e80*/  IMAD R106, R7, UR11, R106 ;  /* 0x0000000b076a7c24 */ /* 0x000fea000f8e026a */
[----:B------:R-:W-:Y:S02]  /*6e90*/  SEL R105, R105, UR6, !P2 ;  /* 0x0000000669697c07 */ /* 0x000fe4000d000000 */
[----:B------:R-:W-:Y:S03]  /*6ea0*/  ISETP.NE.U32.AND P2, PT, R4, 0x1, PT ;  /* 0x000000010400780c */ /* 0x000fe60003f45070 */
[----:B------:R-:W-:Y:S01]  /*6eb0*/  IMAD.MOV R5, RZ, RZ, -R105 ;  /* 0x000000ffff057224 */ /* 0x000fe200078e0a69 */
[----:B------:R-:W-:Y:S03]  /*6ec0*/  P2R R116, PR, RZ, 0x4 ;  /* 0x00000004ff747803 */ /* 0x000fe60000000000 */
[----:B------:R-:W-:Y:S01]  /*6ed0*/  IMAD R104, R5, UR18, R104 ;  /* 0x0000001205687c24 */ /* 0x000fe2000f8e0268 */
[----:B--2---:R-:W-:Y:S01]  /*6ee0*/  @P5 SEL R114, RZ, 0x1, !P1 ;  /* 0x00000001ff725807 */ /* 0x004fe20004800000 */
[----:B-1----:R-:W-:Y:S06]  /*6ef0*/  @!P5 BRA `(.L_x_105) ;  /* 0x000000000068d947 */ /* 0x002fec0003800000 */
[----:B------:R-:W-:Y:S01]  /*6f00*/  ISETP.NE.AND P1, PT, R114, RZ, PT ;  /* 0x000000ff7200720c */ /* 0x000fe20003f25270 */
[----:B------:R-:W-:Y:S01]  /*6f10*/  BSSY B0, `(.L_x_106) ;  /* 0x000000d000007945 */ /* 0x000fe20003800000 */
[----:B------:R-:W-:Y:S02]  /*6f20*/  CS2R R50, SRZ ;  /* 0x0000000000327805 */ /* 0x000fe4000001ff00 */
[----:B------:R-:W-:Y:S02]  /*6f30*/  CS2R R48, SRZ ;  /* 0x0000000000307805 */ /* 0x000fe4000001ff00 */
[----:B------:R-:W-:Y:S02]  /*6f40*/  CS2R R58, SRZ ;  /* 0x00000000003a7805 */ /* 0x000fe4000001ff00 */
[----:B------:R-:W-:Y:S02]  /*6f50*/  CS2R R56, SRZ ;  /* 0x0000000000387805 */ /* 0x000fe4000001ff00 */
[----:B------:R-:W-:Y:S02]  /*6f60*/  CS2R R66, SRZ ;  /* 0x0000000000427805 */ /* 0x000fe4000001ff00 */
[----:B------:R-:W-:Y:S02]  /*6f70*/  CS2R R64, SRZ ;  /* 0x0000000000407805 */ /* 0x000fe4000001ff00 */
[----:B------:R-:W-:Y:S02]  /*6f80*/  CS2R R74, SRZ ;  /* 0x00000000004a7805 */ /* 0x000fe4000001ff00 */
[----:B------:R-:W-:Y:S01]  /*6f90*/  CS2R R72, SRZ ;  /* 0x0000000000487805 */ /* 0x000fe2000001ff00 */
[----:B------:R-:W-:Y:S06]  /*6fa0*/  @P1 BRA `(.L_x_107) ;  /* 0x00000000000c1947 */ /* 0x000fec0003800000 */
[----:B------:R-:W-:Y:S04]  /*6fb0*/  SHF.L.U32 R5, R46, 0x1f, RZ ;  /* 0x0000001f2e057819 */ /* 0x000fe800000006ff */
[----:B------:R-:W1:Y:S02]  /*6fc0*/  SYNCS.PHASECHK.TRANS64.TRYWAIT P1, [R0+URZ+0xa0], R5 ;  /* 0x0000a005000075a7 */ /* 0x000e6400080211ff */
[----:B-1----:R-:W-:Y:S05]  /*6fd0*/  @!P1 BRA `(.L_x_108) ;  /* 0x0000002400f09947 */ /* 0x002fea0003800000 */
.L_x_107:
[----:B------:R-:W-:Y:S05]  /*6fe0*/  BSYNC B0 ;  /* 0x0000000000007941 */ /* 0x000fea0003800000 */
.L_x_106:
[----:B------:R-:W-:Y:S01]  /*6ff0*/  ISETP.NE.AND P1, PT, R116, RZ, PT ;  /* 0x000000ff7400720c */ /* 0x000fe20003f25270 */
[----:B------:R-:W-:Y:S04]  /*7000*/  UIADD3 UR4, UPT, UPT, UR51, 0x1, URZ ;  /* 0x0000000133047890 */ /* 0x000fe8000fffe0ff */
[----:B------:R-:W-:Y:S04]  /*7010*/  UISETP.NE.AND UP0, UPT, UR4, 0x3, UPT ;  /* 0x000000030400788c */ /* 0x000fe8000bf05270 */
[----:B------:R-:W-:Y:S02]  /*7020*/  USEL UR5, URZ, 0x1, UP0 ;  /* 0x00000001ff057887 */ /* 0x000fe40008000000 */
[----:B------:R-:W-:Y:S02]  /*7030*/  USEL UR4, UR4, URZ, UP0 ;  /* 0x000000ff04047287 */ /* 0x000fe40008000000 */
[----:B------:R2:W4:Y:S02]  /*7040*/  @P1 LDS.128 R48, [R103] ;  /* 0x0000000067301984 */ /* 0x0005240000000c00 */
[----:B------:R-:W-:Y:S02]  /*7050*/  LOP3.LUT R46, R46, UR5, RZ, 0x3c, !PT ;  /* 0x000000052e2e7c12 */ /* 0x000fe4000f8e3cff */
[----:B------:R2:W1:Y:S01]  /*7060*/  @P1 LDS.128 R56, [R112+0x10] ;  /* 0x0000100070381984 */ /* 0x0004620000000c00 */
[----:B------:R-:W-:Y:S03]  /*7070*/  IMAD.U32 R115, RZ, RZ, UR4 ;  /* 0x00000004ff737e24 */ /* 0x000fe6000f8e00ff */
[----:B------:R2:W1:Y:S04]  /*7080*/  @P1 LDS.128 R64, [R102+0x20] ;  /* 0x0000200066401984 */ /* 0x0004680000000c00 */
[----:B------:R2:W1:Y:S02]  /*7090*/  @P1 LDS.128 R72, [R47+0x10] ;  /* 0x000010002f481984 */ /* 0x0004640000000c00 */
.L_x_105:
[----:B------:R-:W-:Y:S05]  /*70a0*/  BSYNC B1 ;  /* 0x0000000000017941 */ /* 0x000fea0003800000 */
.L_x_104:
[----:B-1----:R-:W-:Y:S04]  /*70b0*/  SHF.R.U32.HI R5, RZ, 0x15, R39 ;  /* 0x00000015ff057819 */ /* 0x002fe80000011627 */
[----:B------:R-:W-:Y:S01]  /*70c0*/  LOP3.LUT P1, RZ, R5, 0x3, R88, 0x48, !PT ;  /* 0x0000000305ff7812 */ /* 0x000fe20007824858 */
[----:B------:R-:W-:Y:S01]  /*70d0*/  @!UPT UIADD3 URZ, UPT, UPT, URZ, URZ, URZ ;  /* 0x000000fffffff290 */ /* 0x000fe2000fffe0ff */
[----:B---3--:R-:W-:Y:S11]  /*70e0*/  @P0 BRA `(.L_x_109) ;  /* 0x0000000000080947 */ /* 0x008ff60003800000 */
[----:B------:R-:W1:Y:S02]  /*70f0*/  SYNCS.PHASECHK.TRANS64.TRYWAIT P0, [R108+URZ+0xf0], R3 ;  /* 0x0000f0036c0075a7 */ /* 0x000e6400080011ff */
[----:B-1----:R-:W-:Y:S05]  /*7100*/  @!P0 BRA `(.L_x_110) ;  /* 0x0000002400b88947 */ /* 0x002fea0003800000 */
.L_x_109:
[----:B------:R-:W-:Y:S05]  /*7110*/  @!P1 BRA `(.L_x_111) ;  /* 0x0000000000409947 */ /* 0x000fea0003800000 */
[----:B------:R-:W3:Y:S01]  /*7120*/  LDCU.64 UR8, c[0x4][0x70] ;  /* 0x01000e00ff0877ac */ /* 0x000ee20008000a00 */
[----:B-1----:R-:W-:Y:S01]  /*7130*/  MOV R3, 0x0 ;  /* 0x0000000000037802 */ /* 0x002fe20000000f00 */
[----:B------:R-:W-:Y:S02]  /*7140*/  HFMA2 R12, -RZ, RZ, 0, 5.9604644775390625e-08 ;  /* 0x00000001ff0c7431 */ /* 0x000fe400000001ff */
[----:B------:R-:W-:Y:S02]  /*7150*/  IMAD.MOV.U32 R8, RZ, RZ, 0x192 ;  /* 0x00000192ff087424 */ /* 0x000fe400078e00ff */
[----:B------:R-:W-:Y:S01]  /*7160*/  IMAD.MOV.U32 R13, RZ, RZ, RZ ;  /* 0x000000ffff0d7224 */ /* 0x000fe200078e00ff */
[----:B------:R-:W1:Y:S01]  /*7170*/  LDCU.64 UR6, c[0x4][0x78] ;  /* 0x01000f00ff0677ac */ /* 0x000e620008000a00 */
[----:B------:R-:W2:Y:S01]  /*7180*/  LDC.64 R2, c[0x4][R3] ;  /* 0x0100000003027b82 */ /* 0x000ea20000000a00 */
[----:B------:R-:W5:Y:S01]  /*7190*/  LDCU.64 UR4, c[0x4][0x10] ;  /* 0x01000200ff0477ac */ /* 0x000f620008000a00 */
[----:B---3--:R-:W-:Y:S01]  /*71a0*/  MOV R5, UR9 ;  /* 0x0000000900057c02 */ /* 0x008fe20008000f00 */
[----:B------:R-:W-:Y:S01]  /*71b0*/  IMAD.U32 R4, RZ, RZ, UR8 ;  /* 0x00000008ff047e24 */ /* 0x000fe2000f8e00ff */
[----:B-1----:R-:W-:Y:S01]  /*71c0*/  MOV R7, UR7 ;  /* 0x0000000700077c02 */ /* 0x002fe20008000f00 */
[----:B------:R-:W-:Y:S01]  /*71d0*/  IMAD.U32 R6, RZ, RZ, UR6 ;  /* 0x00000006ff067e24 */ /* 0x000fe2000f8e00ff */
[----:B-----5:R-:W-:Y:S01]  /*71e0*/  MOV R11, UR5 ;  /* 0x00000005000b7c02 */ /* 0x020fe20008000f00 */
[----:B------:R-:W-:Y:S02]  /*71f0*/  IMAD.U32 R10, RZ, RZ, UR4 ;  /* 0x00000004ff0a7e24 */ /* 0x000fe4000f8e00ff */
[----:B------:R-:W-:Y:S07]  /*7200*/  LEPC R20, `(.L_x_111) ;  /* 0x000000001014794e */ /* 0x000fee0000000000 */
[----:B--2-4-:R-:W-:Y:S05]  /*7210*/  CALL.ABS.NOINC R2 ;  /* 0x0000000002007343 */ /* 0x014fea0003c00000 */
.L_x_111:
[----:B------:R-:W-:Y:S05]  /*7220*/  WARPSYNC.ALL ;  /* 0x0000000000007948 */ /* 0x000fea0003800000 */
[----:B------:R-:W-:Y:S01]  /*7230*/  R2UR UR4, R39 ;  /* 0x00000000270472ca */ /* 0x000fe200000e0000 */
[--C-:B----4-:R-:W-:Y:S01]  /*7240*/  HADD2.F32 R40, -RZ, R48.reuse.H0_H0 ;  /* 0x20000030ff287230 */ /* 0x110fe20000004100 */
[----:B------:R-:W-:Y:S01]  /*7250*/  ISETP.NE.AND P0, PT, R86, RZ, PT ;  /* 0x000000ff5600720c */ /* 0x000fe20003f05270 */
[----:B------:R-:W-:Y:S01]  /*7260*/  HADD2.F32 R43, -RZ, R48.H1_H1 ;  /* 0x30000030ff2b7230 */ /* 0x000fe20000004100 */
[----:B------:R-:W-:Y:S01]  /*7270*/  BSSY.RECONVERGENT B0, `(.L_x_112) ;  /* 0x0000087000007945 */ /* 0x000fe20003800200 */
[----:B------:R-:W-:Y:S02]  /*7280*/  HADD2.F32 R42, -RZ, R49.H1_H1 ;  /* 0x30000031ff2a7230 */ /* 0x000fe40000004100 */
[----:B------:R-:W-:Y:S02]  /*7290*/  HADD2.F32 R45, -RZ, R51.H0_H0 ;  /* 0x20000033ff2d7230 */ /* 0x000fe40000004100 */
[----:B------:R-:W-:Y:S04]  /*72a0*/  HADD2.F32 R44, -RZ, R75.H1_H1 ;  /* 0x3000004bff2c7230 */ /* 0x000fe80000004100 */
[----:B------:R-:W3:Y:S02]  /*72b0*/  LDTM.x32 R4, tmem[UR4] ;  /* 0x00000004000479ee */ /* 0x000ee400082c0000 */
[C---:B---3--:R-:W-:Y:S01]  /*72c0*/  FMUL R0, R38.reuse, R4 ;  /* 0x0000000426007220 */ /* 0x048fe20000400000 */
[C---:B------:R-:W-:Y:S01]  /*72d0*/  FMUL R2, R38.reuse, R5 ;  /* 0x0000000526027220 */ /* 0x040fe20000400000 */
[C---:B-1----:R-:W-:Y:S01]  /*72e0*/  FMUL R3, R38.reuse, R6 ;  /* 0x0000000626037220 */ /* 0x042fe20000400000 */
[C---:B------:R-:W-:Y:S01]  /*72f0*/  FMUL R7, R38.reuse, R7 ;  /* 0x0000000726077220 */ /* 0x040fe20000400000 */
[C---:B------:R-:W-:Y:S01]  /*7300*/  FFMA R0, R41.reuse, R40, R0 ;  /* 0x0000002829007223 */ /* 0x040fe20000000000 */
[----:B------:R-:W-:Y:S02]  /*7310*/  HADD2.F32 R40, -RZ, R49.H0_H0 ;  /* 0x20000031ff287230 */ /* 0x000fe40000004100 */
[C---:B------:R-:W-:Y:S01]  /*7320*/  FFMA R2, R41.reuse, R43, R2 ;  /* 0x0000002b29027223 */ /* 0x040fe20000000002 */
[--C-:B------:R-:W-:Y:S02]  /*7330*/  HADD2.F32 R43, -RZ, R50.reuse.H0_H0 ;  /* 0x20000032ff2b7230 */ /* 0x100fe40000004100 */
[C---:B------:R-:W-:Y:S01]  /*7340*/  FMUL R4, R38.reuse, R8 ;  /* 0x0000000826047220 */ /* 0x040fe20000400000 */
[----:B------:R-:W-:Y:S01]  /*7350*/  FMUL R5, R38, R9 ;  /* 0x0000000926057220 */ /* 0x000fe20000400000 */
[C---:B------:R-:W-:Y:S01]  /*7360*/  FFMA R3, R41.reuse, R40, R3 ;  /* 0x0000002829037223 */ /* 0x040fe20000000003 */
[----:B------:R-:W-:Y:S01]  /*7370*/  HADD2.F32 R40, -RZ, R50.H1_H1 ;  /* 0x30000032ff287230 */ /* 0x000fe20000004100 */
[----:B------:R-:W-:Y:S01]  /*7380*/  F2FP.F16.F32.PACK_AB R52, R2, R0 ;  /* 0x000000000234723e */ /* 0x000fe200000000ff */
[C---:B------:R-:W-:Y:S01]  /*7390*/  FFMA R7, R41.reuse, R42, R7 ;  /* 0x0000002a29077223 */ /* 0x040fe20000000007 */
[C---:B------:R-:W-:Y:S01]  /*73a0*/  FFMA R4, R41.reuse, R43, R4 ;  /* 0x0000002b29047223 */ /* 0x040fe20000000004 */
[C---:B------:R-:W-:Y:S01]  /*73b0*/  FMUL R6, R38.reuse, R10 ;  /* 0x0000000a26067220 */ /* 0x040fe20000400000 */
[----:B------:R-:W-:Y:S02]  /*73c0*/  HADD2.F32 R42, -RZ, R51.H1_H1 ;  /* 0x30000033ff2a7230 */ /* 0x000fe40000004100 */
[----:B------:R-:W-:Y:S01]  /*73d0*/  FFMA R5, R41, R40, R5 ;  /* 0x0000002829057223 */ /* 0x000fe20000000005 */
[----:B------:R-:W-:Y:S01]  /*73e0*/  F2FP.F16.F32.PACK_AB R53, R7, R3 ;  /* 0x000000030735723e */ /* 0x000fe200000000ff */
[----:B------:R-:W-:Y:S01]  /*73f0*/  FFMA R6, R41, R45, R6 ;  /* 0x0000002d29067223 */ /* 0x000fe20000000006 */
[C---:B------:R-:W-:Y:S01]  /*7400*/  FMUL R11, R38.reuse, R11 ;  /* 0x0000000b260b7220 */ /* 0x040fe20000400000 */
[--C-:B------:R-:W-:Y:S01]  /*7410*/  HADD2.F32 R40, -RZ, R56.reuse.H0_H0 ;  /* 0x20000038ff287230 */ /* 0x100fe20000004100 */
[----:B------:R-:W-:Y:S01]  /*7420*/  F2FP.F16.F32.PACK_AB R54, R5, R4 ;  /* 0x000000040536723e */ /* 0x000fe200000000ff */
[C---:B------:R-:W-:Y:S01]  /*7430*/  FMUL R8, R38.reuse, R12 ;  /* 0x0000000c26087220 */ /* 0x040fe20000400000 */
[C---:B------:R-:W-:Y:S01]  /*7440*/  FFMA R11, R41.reuse, R42, R11 ;  /* 0x0000002a290b7223 */ /* 0x040fe2000000000b */
[----:B------:R-:W-:Y:S02]  /*7450*/  HADD2.F32 R42, -RZ, R56.H1_H1 ;  /* 0x30000038ff2a7230 */ /* 0x000fe40000004100 */
[C---:B------:R-:W-:Y:S01]  /*7460*/  FMUL R9, R38.reuse, R13 ;  /* 0x0000000d26097220 */ /* 0x040fe20000400000 */
[--C-:B------:R-:W-:Y:S02]  /*7470*/  HADD2.F32 R43, -RZ, R57.reuse.H0_H0 ;  /* 0x20000039ff2b7230 */ /* 0x100fe40000004100 */
[----:B------:R-:W-:Y:S01]  /*7480*/  FFMA R8, R41, R40, R8 ;  /* 0x0000002829087223 */ /* 0x000fe20000000008 */
[----:B------:R-:W-:Y:S01]  /*7490*/  F2FP.F16.F32.PACK_AB R55, R11, R6 ;  /* 0x000000060b37723e */ /* 0x000fe200000000ff */
[----:B------:R-:W-:Y:S01]  /*74a0*/  FFMA R9, R41, R42, R9 ;  /* 0x0000002a29097223 */ /* 0x000fe20000000009 */
[C---:B------:R-:W-:Y:S01]  /*74b0*/  FMUL R10, R38.reuse, R14 ;  /* 0x0000000e260a7220 */ /* 0x040fe20000400000 */
[----:B------:R-:W-:Y:S02]  /*74c0*/  HADD2.F32 R40, -RZ, R57.H1_H1 ;  /* 0x30000039ff287230 */ /* 0x000fe40000004100 */
[C---:B------:R-:W-:Y:S01]  /*74d0*/  FMUL R15, R38.reuse, R15 ;  /* 0x0000000f260f7220 */ /* 0x040fe20000400000 */
[----:B------:R1:W-:Y:S01]  /*74e0*/  STS.128 [R103], R52 ;  /* 0x0000003467007388 */ /* 0x0003e20000000c00 */
[----:B------:R-:W-:Y:S01]  /*74f0*/  F2FP.F16.F32.PACK_AB R60, R9, R8 ;  /* 0x00000008093c723e */ /* 0x000fe200000000ff */
[C---:B------:R-:W-:Y:S01]  /*7500*/  FFMA R10, R41.reuse, R43, R10 ;  /* 0x0000002b290a7223 */ /* 0x040fe2000000000a */
[--C-:B------:R-:W-:Y:S02]  /*7510*/  HADD2.F32 R43, -RZ, R58.reuse.H0_H0 ;  /* 0x2000003aff2b7230 */ /* 0x100fe40000004100 */
[----:B------:R-:W-:Y:S01]  /*7520*/  FFMA R15, R41, R40, R15 ;  /* 0x00000028290f7223 */ /* 0x000fe2000000000f */
[C---:B------:R-:W-:Y:S01]  /*7530*/  FMUL R12, R38.reuse, R16 ;  /* 0x00000010260c7220 */ /* 0x040fe20000400000 */
[----:B------:R-:W-:Y:S02]  /*7540*/  HADD2.F32 R42, -RZ, R58.H1_H1 ;  /* 0x3000003aff2a7230 */ /* 0x000fe40000004100 */
[C---:B------:R-:W-:Y:S01]  /*7550*/  FMUL R13, R38.reuse, R17 ;  /* 0x00000011260d7220 */ /* 0x040fe20000400000 */
[--C-:B------:R-:W-:Y:S01]  /*7560*/  HADD2.F32 R45, -RZ, R59.reuse.H0_H0 ;  /* 0x2000003bff2d7230 */ /* 0x100fe20000004100 */
[----:B------:R-:W-:Y:S01]  /*7570*/  F2FP.F16.F32.PACK_AB R61, R15, R10 ;  /* 0x0000000a0f3d723e */ /* 0x000fe200000000ff */
[C---:B------:R-:W-:Y:S01]  /*7580*/  FFMA R12, R41.reuse, R43, R12 ;  /* 0x0000002b290c7223 */ /* 0x040fe2000000000c */
[C---:B------:R-:W-:Y:S01]  /*7590*/  FFMA R13, R41.reuse, R42, R13 ;  /* 0x0000002a290d7223 */ /* 0x040fe2000000000d */
[C---:B------:R-:W-:Y:S01]  /*75a0*/  FMUL R14, R38.reuse, R18 ;  /* 0x00000012260e7220 */ /* 0x040fe20000400000 */
[----:B------:R-:W-:Y:S02]  /*75b0*/  HADD2.F32 R40, -RZ, R59.H1_H1 ;  /* 0x3000003bff287230 */ /* 0x000fe40000004100 */
[C---:B------:R-:W-:Y:S01]  /*75c0*/  FMUL R19, R38.reuse, R19 ;  /* 0x0000001326137220 */ /* 0x040fe20000400000 */
[--C-:B------:R-:W-:Y:S02]  /*75d0*/  HADD2.F32 R43, -RZ, R64.reuse.H0_H0 ;  /* 0x20000040ff2b7230 */ /* 0x100fe40000004100 */
[C---:B------:R-:W-:Y:S01]  /*75e0*/  FFMA R14, R41.reuse, R45, R14 ;  /* 0x0000002d290e7223 */ /* 0x040fe2000000000e */
[C---:B------:R-:W-:Y:S01]  /*75f0*/  FMUL R16, R38.reuse, R20 ;  /* 0x0000001426107220 */ /* 0x040fe20000400000 */
[C---:B------:R-:W-:Y:S01]  /*7600*/  FFMA R19, R41.reuse, R40, R19 ;  /* 0x0000002829137223 */ /* 0x040fe20000000013 */
[----:B------:R-:W-:Y:S02]  /*7610*/  HADD2.F32 R40, -RZ, R64.H1_H1 ;  /* 0x30000040ff287230 */ /* 0x000fe40000004100 */
[C---:B------:R-:W-:Y:S01]  /*7620*/  FMUL R17, R38.reuse, R21 ;  /* 0x0000001526117220 */ /* 0x040fe20000400000 */
[--C-:B------:R-:W-:Y:S02]  /*7630*/  HADD2.F32 R45, -RZ, R65.reuse.H0_H0 ;  /* 0x20000041ff2d7230 */ /* 0x100fe40000004100 */
[C---:B------:R-:W-:Y:S01]  /*7640*/  FMUL R18, R38.reuse, R22 ;  /* 0x0000001626127220 */ /* 0x040fe20000400000 */
[----:B------:R-:W-:Y:S02]  /*7650*/  HADD2.F32 R42, -RZ, R65.H1_H1 ;  /* 0x30000041ff2a7230 */ /* 0x000fe40000004100 */
[C---:B------:R-:W-:Y:S01]  /*7660*/  FMUL R23, R38.reuse, R23 ;  /* 0x0000001726177220 */ /* 0x040fe20000400000 */
[C---:B------:R-:W-:Y:S01]  /*7670*/  FFMA R16, R41.reuse, R43, R16 ;  /* 0x0000002b29107223 */ /* 0x040fe20000000010 */
[C---:B------:R-:W-:Y:S01]  /*7680*/  FFMA R17, R41.reuse, R40, R17 ;  /* 0x0000002829117223 */ /* 0x040fe20000000011 */
[C---:B------:R-:W-:Y:S01]  /*7690*/  FFMA R18, R41.reuse, R45, R18 ;  /* 0x0000002d29127223 */ /* 0x040fe20000000012 */
[C---:B------:R-:W-:Y:S01]  /*76a0*/  FFMA R23, R41.reuse, R42, R23 ;  /* 0x0000002a29177223 */ /* 0x040fe20000000017 */
[--C-:B------:R-:W-:Y:S02]  /*76b0*/  HADD2.F32 R40, -RZ, R66.reuse.H0_H0 ;  /* 0x20000042ff287230 */ /* 0x100fe40000004100 */
[C---:B------:R-:W-:Y:S01]  /*76c0*/  FMUL R20, R38.reuse, R24 ;  /* 0x0000001826147220 */ /* 0x040fe20000400000 */
[----:B------:R-:W-:Y:S02]  /*76d0*/  HADD2.F32 R42, -RZ, R66.H1_H1 ;  /* 0x30000042ff2a7230 */ /* 0x000fe40000004100 */
[C---:B------:R-:W-:Y:S01]  /*76e0*/  FMUL R21, R38.reuse, R25 ;  /* 0x0000001926157220 */ /* 0x040fe20000400000 */
[--C-:B------:R-:W-:Y:S02]  /*76f0*/  HADD2.F32 R43, -RZ, R67.reuse.H0_H0 ;  /* 0x20000043ff2b7230 */ /* 0x100fe40000004100 */
[C---:B------:R-:W-:Y:S01]  /*7700*/  FMUL R22, R38.reuse, R26 ;  /* 0x0000001a26167220 */ /* 0x040fe20000400000 */
[C---:B------:R-:W-:Y:S01]  /*7710*/  FFMA R20, R41.reuse, R40, R20 ;  /* 0x0000002829147223 */ /* 0x040fe20000000014 */
[C---:B------:R-:W-:Y:S01]  /*7720*/  FFMA R21, R41.reuse, R42, R21 ;  /* 0x0000002a29157223 */ /* 0x040fe20000000015 */
[----:B------:R-:W-:Y:S02]  /*7730*/  HADD2.F32 R40, -RZ, R67.H1_H1 ;  /* 0x30000043ff287230 */ /* 0x000fe40000004100 */
[----:B------:R-:W-:Y:S01]  /*7740*/  FFMA R22, R41, R43, R22 ;  /* 0x0000002b29167223 */ /* 0x000fe20000000016 */
[C---:B------:R-:W-:Y:S01]  /*7750*/  FMUL R27, R38.reuse, R27 ;  /* 0x0000001b261b7220 */ /* 0x040fe20000400000 */
[--C-:B------:R-:W-:Y:S02]  /*7760*/  HADD2.F32 R43, -RZ, R72.reuse.H0_H0 ;  /* 0x20000048ff2b7230 */ /* 0x100fe40000004100 */
[C---:B------:R-:W-:Y:S01]  /*7770*/  FMUL R24, R38.reuse, R28 ;  /* 0x0000001c26187220 */ /* 0x040fe20000400000 */
[----:B------:R-:W-:Y:S02]  /*7780*/  HADD2.F32 R42, -RZ, R72.H1_H1 ;  /* 0x30000048ff2a7230 */ /* 0x000fe40000004100 */
[C---:B------:R-:W-:Y:S01]  /*7790*/  FMUL R25, R38.reuse, R29 ;  /* 0x0000001d26197220 */ /* 0x040fe20000400000 */
[--C-:B------:R-:W-:Y:S01]  /*77a0*/  HADD2.F32 R45, -RZ, R73.reuse.H0_H0 ;  /* 0x20000049ff2d7230 */ /* 0x100fe20000004100 */
[----:B------:R-:W-:Y:S01]  /*77b0*/  F2FP.F16.F32.PACK_AB R62, R13, R12 ;  /* 0x0000000c0d3e723e */ /* 0x000fe200000000ff */
[C---:B------:R-:W-:Y:S01]  /*77c0*/  FMUL R26, R38.reuse, R30 ;  /* 0x0000001e261a7220 */ /* 0x040fe20000400000 */
[----:B------:R-:W-:Y:S01]  /*77d0*/  F2FP.F16.F32.PACK_AB R63, R19, R14 ;  /* 0x0000000e133f723e */ /* 0x000fe200000000ff */
[C---:B------:R-:W-:Y:S01]  /*77e0*/  FFMA R27, R41.reuse, R40, R27 ;  /* 0x00000028291b7223 */ /* 0x040fe2000000001b */
[C---:B------:R-:W-:Y:S01]  /*77f0*/  FFMA R24, R41.reuse, R43, R24 ;  /* 0x0000002b29187223 */ /* 0x040fe20000000018 */
[----:B------:R-:W-:Y:S02]  /*7800*/  HADD2.F32 R40, -RZ, R73.H1_H1 ;  /* 0x30000049ff287230 */ /* 0x000fe40000004100 */
[C---:B------:R-:W-:Y:S01]  /*7810*/  FFMA R25, R41.reuse, R42, R25 ;  /* 0x0000002a29197223 */ /* 0x040fe20000000019 */
[----:B------:R1:W-:Y:S01]  /*7820*/  STS.128 [R112+0x10], R60 ;  /* 0x0000103c70007388 */ /* 0x0003e20000000c00 */
[C---:B------:R-:W-:Y:S01]  /*7830*/  FMUL R31, R38.reuse, R31 ;  /* 0x0000001f261f7220 */ /* 0x040fe20000400000 */
[--C-:B------:R-:W-:Y:S02]  /*7840*/  HADD2.F32 R43, -RZ, R74.reuse.H0_H0 ;  /* 0x2000004aff2b7230 */ /* 0x100fe40000004100 */
[C---:B------:R-:W-:Y:S01]  /*7850*/  FFMA R26, R41.reuse, R45, R26 ;  /* 0x0000002d291a7223 */ /* 0x040fe2000000001a */
[C---:B------:R-:W-:Y:S01]  /*7860*/  FMUL R28, R38.reuse, R32 ;  /* 0x00000020261c7220 */ /* 0x040fe20000400000 */
[----:B------:R-:W-:Y:S02]  /*7870*/  HADD2.F32 R42, -RZ, R74.H1_H1 ;  /* 0x3000004aff2a7230 */ /* 0x000fe40000004100 */
[C---:B------:R-:W-:Y:S01]  /*7880*/  FMUL R29, R38.reuse, R33 ;  /* 0x00000021261d7220 */ /* 0x040fe20000400000 */
[----:B------:R-:W-:Y:S02]  /*7890*/  HADD2.F32 R45, -RZ, R75.H0_H0 ;  /* 0x2000004bff2d7230 */ /* 0x000fe40000004100 */
[C---:B------:R-:W-:Y:S01]  /*78a0*/  FMUL R30, R38.reuse, R34 ;  /* 0x00000022261e7220 */ /* 0x040fe20000400000 */
[----:B------:R-:W-:Y:S01]  /*78b0*/  FFMA R31, R41, R40, R31 ;  /* 0x00000028291f7223 */ /* 0x000fe2000000001f */
[----:B------:R-:W-:Y:S01]  /*78c0*/  FMUL R35, R38, R35 ;  /* 0x0000002326237220 */ /* 0x000fe20000400000 */
[----:B------:R-:W-:Y:S01]  /*78d0*/  F2FP.F16.F32.PACK_AB R68, R17, R16 ;  /* 0x000000101144723e */ /* 0x000fe200000000ff */
[----:B------:R-:W-:Y:S01]  /*78e0*/  FFMA R28, R41, R43, R28 ;  /* 0x0000002b291c7223 */ /* 0x000fe2000000001c */
[----:B------:R-:W-:Y:S01]  /*78f0*/  F2FP.F16.F32.PACK_AB R69, R23, R18 ;  /* 0x000000121745723e */ /* 0x000fe200000000ff */
[----:B------:R-:W-:Y:S01]  /*7900*/  FFMA R29, R41, R42, R29 ;  /* 0x0000002a291d7223 */ /* 0x000fe2000000001d */
[----:B------:R-:W-:Y:S01]  /*7910*/  F2FP.F16.F32.PACK_AB R70, R21, R20 ;  /* 0x000000141546723e */ /* 0x000fe200000000ff */
[----:B------:R-:W-:Y:S01]  /*7920*/  FFMA R30, R41, R45, R30 ;  /* 0x0000002d291e7223 */ /* 0x000fe2000000001e */
[----:B------:R-:W-:Y:S01]  /*7930*/  F2FP.F16.F32.PACK_AB R71, R27, R22 ;  /* 0x000000161b47723e */ /* 0x000fe200000000ff */
[----:B------:R-:W-:Y:S01]  /*7940*/  FFMA R35, R41, R44, R35 ;  /* 0x0000002c29237223 */ /* 0x000fe20000000023 */
[----:B------:R-:W-:Y:S02]  /*7950*/  F2FP.F16.F32.PACK_AB R80, R25, R24 ;  /* 0x000000181950723e */ /* 0x000fe400000000ff */
[----:B------:R-:W-:Y:S01]  /*7960*/  F2FP.F16.F32.PACK_AB R81, R31, R26 ;  /* 0x0000001a1f51723e */ /* 0x000fe200000000ff */
[----:B------:R1:W-:Y:S01]  /*7970*/  STS.128 [R102+0x20], R68 ;  /* 0x0000204466007388 */ /* 0x0003e20000000c00 */
[----:B------:R-:W-:Y:S02]  /*7980*/  F2FP.F16.F32.PACK_AB R82, R29, R28 ;  /* 0x0000001c1d52723e */ /* 0x000fe400000000ff */
[----:B------:R-:W-:Y:S05]  /*7990*/  F2FP.F16.F32.PACK_AB R83, R35, R30 ;  /* 0x0000001e2353723e */ /* 0x000fea00000000ff */
[----:B------:R1:W-:Y:S01]  /*79a0*/  STS.128 [R47+0x10], R80 ;  /* 0x000010502f007388 */ /* 0x0003e20000000c00 */
[----:B------:R-:W-:Y:S01]  /*79b0*/  @!PT LDS RZ, [RZ] ;  /* 0x00000000fffff984 */ /* 0x000fe20000000800 */
[----:B------:R-:W-:Y:S01]  /*79c0*/  @!PT LDS RZ, [RZ] ;  /* 0x00000000fffff984 */ /* 0x000fe20000000800 */
[----:B------:R-:W-:Y:S01]  /*79d0*/  @!PT LDS RZ, [RZ] ;  /* 0x00000000fffff984 */ /* 0x000fe20000000800 */
[----:B------:R-:W-:Y:S01]  /*79e0*/  @!PT LDS RZ, [RZ] ;  /* 0x00000000fffff984 */ /* 0x000fe20000000800 */
[----:B------:R3:W-:Y:S07]  /*79f0*/  MEMBAR.ALL.CTA ;  /* 0x0000000000007992 */ /* 0x0007ee0000008000 */
[----:B---3--:R-:W3:Y:S02]  /*7a00*/  FENCE.VIEW.ASYNC.S ;  /* 0x00000000000073c6 */ /* 0x008ee40000000000 */
[----:B---3--:R-:W-:Y:S06]  /*7a10*/  BAR.SYNC.DEFER_BLOCKING 0x1, 0x80 ;  /* 0x0042000000007b1d */ /* 0x008fec0000010000 */
[----:B------:R-:W-:Y:S05]  /*7a20*/  @P0 BRA `(.L_x_113) ;  /* 0x00000000002c0947 */ /* 0x000fea0003800000 */
[----:B------:R-:W3:Y:S01]  /*7a30*/  LDCU.64 UR6, c[0x0][0x348] ;  /* 0x00006900ff0677ac */ /* 0x000ee20008000a00 */
[----:B------:R-:W-:Y:S02]  /*7a40*/  R2UR UR5, R113 ;  /* 0x00000000710572ca */ /* 0x000fe400000e0000 */
[----:B------:R-:W-:Y:S02]  /*7a50*/  R2UR UR42, R107 ;  /* 0x000000006b2a72ca */ /* 0x000fe400000e0000 */
[----:B------:R-:W-:Y:S02]  /*7a60*/  R2UR UR43, R106 ;  /* 0x000000006a2b72ca */ /* 0x000fe400000e0000 */
[----:B------:R-:W-:Y:S02]  /*7a70*/  R2UR UR44, R104 ;  /* 0x00000000682c72ca */ /* 0x000fe400000e0000 */
[----:B------:R-:W-:Y:S05]  /*7a80*/  R2UR UR45, R105 ;  /* 0x00000000692d72ca */ /* 0x000fea00000e0000 */
[----:B------:R-:W-:Y:S02]  /*7a90*/  UIADD3 UR40, UPT, UPT, UR50, 0x200, UR5 ;  /* 0x0000020032287890 */ /* 0x000fe4000fffe005 */
[----:B---3--:R-:W-:Y:S04]  /*7aa0*/  UIADD3 UR4, UP0, UPT, UR6, 0x780, URZ ;  /* 0x0000078006047890 */ /* 0x008fe8000ff1e0ff */
[----:B------:R-:W-:Y:S09]  /*7ab0*/  UIADD3.X UR5, UPT, UPT, URZ, UR7, URZ, UP0, !UPT ;  /* 0x00000007ff057290 */ /* 0x000ff200087fe4ff */
[----:B------:R3:W-:Y:S02]  /*7ac0*/  UTMASTG.5D.IM2COL [UR40], [UR4] ;  /* 0x00000028040073b5 */ /* 0x0007e40008060000 */
[----:B---3--:R0:W-:Y:S02]  /*7ad0*/  UTMACMDFLUSH ;  /* 0x00000000000079b7 */ /* 0x0081e40000000000 */
.L_x_113:
[----:B------:R-:W-:Y:S05]  /*7ae0*/  BSYNC.RECONVERGENT B0 ;  /* 0x0000000000007941 */ /* 0x000fea0003800200 */
.L_x_112:
[----:B------:R-:W-:Y:S01]  /*7af0*/  UIADD3 UR40, UPT, UPT, UR51, 0x1, URZ ;  /* 0x0000000133287890 */ /* 0x000fe2000fffe0ff */
[----:B------:R-:W-:Y:S03]  /*7b00*/  BSSY.RECONVERGENT B0, `(.L_x_114) ;  /* 0x0000005000007945 */ /* 0x000fe60003800200 */
[----:B------:R-:W-:Y:S04]  /*7b10*/  UISETP.NE.AND UP0, UPT, UR40, 0x3, UPT ;  /* 0x000000032800788c */ /* 0x000fe8000bf05270 */
[----:B------:R-:W-:Y:S01]  /*7b20*/  USEL UR42, UR40, URZ, UP0 ;  /* 0x000000ff282a7287 */ /* 0x000fe20008000000 */
[----:B------:R-:W-:Y:S11]  /*7b30*/  @P0 BRA `(.L_x_115) ;  /* 0x0000000000040947 */ /* 0x000ff60003800000 */
[----:B------:R-:W-:Y:S04]  /*7b40*/  DEPBAR.LE SB0, 0x1 ;  /* 0x000080400000791a */ /* 0x000fe80000000000 */
.L_x_115:
[----:B------:R-:W-:Y:S05]  /*7b50*/  BSYNC.RECONVERGENT B0 ;  /* 0x0000000000007941 */ /* 0x000fea0003800200 */
.L_x_114:
[----:B------:R-:W-:Y:S01]  /*7b60*/  BAR.SYNC.DEFER_BLOCKING 0x1, 0x80 ;  /* 0x0042000000007b1d */ /* 0x000fe20000010000 */
[----:B------:R-:W-:Y:S01]  /*7b70*/  ISETP.NE.AND P1, PT, R111, RZ, PT ;  /* 0x000000ff6f00720c */ /* 0x000fe20003f25270 */
[----:B------:R-:W-:Y:S01]  /*7b80*/  UISETP.NE.AND UP0, UPT, UR55, URZ, UPT ;  /* 0x000000ff3700728c */ /* 0x000fe2000bf05270 */
[----:B------:R-:W-:Y:S11]  /*7b90*/  LEA R3, R115, UR50, 0x3 ;  /* 0x0000003273037c11 */ /* 0x000ff6000f8e18ff */
[----:B------:R-:W-:Y:S01]  /*7ba0*/  @P1 SHF.L.U32 R4, R46, 0x1f, RZ ;  /* 0x0000001f2e041819 */ /* 0x000fe200000006ff */
[----:B------:R-:W-:Y:S06]  /*7bb0*/  BRA.U !UP0, `(.L_x_116) ;  /* 0x0000000108247547 */ /* 0x000fec000b800000 */
[----:B------:R-:W3:Y:S01]  /*7bc0*/  S2R R0, SR_CgaCtaId ;  /* 0x0000000000007919 */ /* 0x000ee20000008800 */
[----:B------:R-:W-:Y:S01]  /*7bd0*/  IMAD.U32 R2, RZ, RZ, UR52 ;  /* 0x00000034ff027e24 */ /* 0x000fe2000f8e00ff */
[----:B------:R-:W-:Y:S04]  /*7be0*/  UIADD3 UR4, UPT, UPT, UR52, 0x1, URZ ;  /* 0x0000000134047890 */ /* 0x000fe8000fffe0ff */
[----:B------:R-:W-:Y:S01]  /*7bf0*/  @P1 LEA R2, R2, UR50, 0x3 ;  /* 0x0000003202021c11 */ /* 0x000fe2000f8e18ff */
[----:B------:R-:W-:Y:S04]  /*7c00*/  UISETP.NE.AND UP0, UPT, UR4, 0x3, UPT ;  /* 0x000000030400788c */ /* 0x000fe8000bf05270 */
[----:B------:R-:W-:Y:S01]  /*7c10*/  @P1 VIADD R5, R2, 0xb8 ;  /* 0x000000b802051836 */ /* 0x000fe20000000000 */
[----:B------:R-:W-:Y:S04]  /*7c20*/  USEL UR52, UR4, URZ, UP0 ;  /* 0x000000ff04347287 */ /* 0x000fe80008000000 */
[----:B---3--:R-:W-:Y:S04]  /*7c30*/  @P1 PRMT R0, R0, 0x654, R5 ;  /* 0x0000065400001816 */ /* 0x008fe80000000005 */
[----:B------:R3:W-:Y:S04]  /*7c40*/  @P1 SYNCS.ARRIVE.TRANS64.RED.A1T0 RZ, [R0+URZ], RZ ;  /* 0x000000ff00ff19a7 */ /* 0x0007e800081004ff */
.L_x_116:
[----:B------:R-:W4:Y:S01]  /*7c50*/  @P1 SYNCS.PHASECHK.TRANS64.TRYWAIT P0, [R3+URZ+0xa0], R4 ;  /* 0x0000a004030015a7 */ /* 0x000f2200080011ff */
[----:B------:R-:W-:Y:S01]  /*7c60*/  BSSY B1, `(.L_x_117) ;  /* 0x0000015000017945 */ /* 0x000fe20003800000 */
[----:B----4-:R-:W-:Y:S03]  /*7c70*/  @P1 SEL R114, RZ, 0x1, !P0 ;  /* 0x00000001ff721807 */ /* 0x010fe60004000000 */
[----:B------:R-:W-:Y:S05]  /*7c80*/  @!P1 BRA `(.L_x_118) ;  /* 0x0000000000489947 */ /* 0x000fea0003800000 */
[----:B------:R-:W-:Y:S01]  /*7c90*/  ISETP.NE.AND P1, PT, R116, RZ, PT ;  /* 0x000000ff7400720c */ /* 0x000fe20003f25270 */
[----:B------:R-:W-:Y:S01]  /*7ca0*/  BSSY B0, `(.L_x_119) ;  /* 0x000000a000007945 */ /* 0x000fe20003800000 */
[----:B------:R-:W-:Y:S11]  /*7cb0*/  ISETP.NE.AND P0, PT, R114, RZ, PT ;  /* 0x000000ff7200720c */ /* 0x000ff60003f05270 */
[----:B------:R-:W-:Y:S04]  /*7cc0*/  @P1 IMAD R115, R115, 0x2000, R98 ;  /* 0x0000200073731824 */ /* 0x000fe800078e0262 */
[----:B------:R-:W-:Y:S01]  /*7cd0*/  @P1 IMAD.IADD R4, R101, 0x1, R115 ;  /* 0x0000000165041824 */ /* 0x000fe200078e0273 */
[----:B------:R-:W-:Y:S03]  /*7ce0*/  @P1 IADD3 R2, PT, PT, R100, R115, RZ ;  /* 0x0000007364021210 */ /* 0x000fe60007ffe0ff */
[----:B---3--:R-:W-:Y:S01]  /*7cf0*/  @P1 IMAD.IADD R0, R97, 0x1, R4 ;  /* 0x0000000161001824 */ /* 0x008fe200078e0204 */
[----:B------:R-:W-:Y:S06]  /*7d00*/  @P0 BRA `(.L_x_120) ;  /* 0x00000000000c0947 */ /* 0x000fec0003800000 */
[----:B------:R-:W-:Y:S04]  /*7d10*/  SHF.L.U32 R46, R46, 0x1f, RZ ;  /* 0x0000001f2e2e7819 */ /* 0x000fe800000006ff */
[----:B------:R-:W3:Y:S02]  /*7d20*/  SYNCS.PHASECHK.TRANS64.TRYWAIT P0, [R3+URZ+0xa0], R46 ;  /* 0x0000a02e030075a7 */ /* 0x000ee400080011ff */
[----:B---3--:R-:W-:Y:S05]  /*7d30*/  @!P0 BRA `(.L_x_121) ;  /* 0x0000001800c08947 */ /* 0x008fea0003800000 */
.L_x_120:
[----:B------:R-:W-:Y:S05]  /*7d40*/  BSYNC B0 ;  /* 0x0000000000007941 */ /* 0x000fea0003800000 */
.L_x_119:
[----:B------:R-:W-:Y:S11]  /*7d50*/  ISETP.NE.AND P0, PT, R116, RZ, PT ;  /* 0x000000ff7400720c */ /* 0x000ff60003f05270 */
[----:B------:R-:W-:Y:S02]  /*7d60*/  @!UPT UIADD3 URZ, UPT, UPT, URZ, URZ, URZ ;  /* 0x000000fffffff290 */ /* 0x000fe4000fffe0ff */
[----:B------:R4:W1:Y:S04]  /*7d70*/  @P0 LDS.128 R48, [R115] ;  /* 0x0000000073300984 */ /* 0x0008680000000c00 */
[----:B------:R4:W1:Y:S04]  /*7d80*/  @P0 LDS.128 R64, [R2+0x20] ;  /* 0x0000200002400984 */ /* 0x0008680000000c00 */
[----:B------:R4:W1:Y:S04]  /*7d90*/  @P0 LDS.128 R56, [R4+0x10] ;  /* 0x0000100004380984 */ /* 0x0008680000000c00 */
[----:B------:R4:W1:Y:S02]  /*7da0*/  @P0 LDS.128 R72, [R0+0x10] ;  /* 0x0000100000480984 */ /* 0x0008640000000c00 */
.L_x_118:
[----:B------:R-:W-:Y:S05]  /*7db0*/  BSYNC B1 ;  /* 0x0000000000017941 */ /* 0x000fea0003800000 */
.L_x_117:
[----:B---3--:R-:W-:Y:S05]  /*7dc0*/  VIADD R3, R39, 0x20 ;  /* 0x0000002027037836 */ /* 0x008fea0000000000 */
[----:B------:R-:W-:Y:S04]  /*7dd0*/  SHF.R.U32.HI R3, RZ, 0x15, R3 ;  /* 0x00000015ff037819 */ /* 0x000fe80000011603 */
[----:B------:R-:W-:Y:S11]  /*7de0*/  LOP3.LUT P0, RZ, R3, 0x3, R88, 0x48, !PT ;  /* 0x0000000303ff7812 */ /* 0x000ff60007804858 */
[----:B------:R-:W-:Y:S02]  /*7df0*/  @!UPT UIADD3 URZ, UPT, UPT, URZ, URZ, URZ ;  /* 0x000000fffffff290 */ /* 0x000fe4000fffe0ff */
[----:B------:R-:W-:Y:S05]  /*7e00*/  @!P0 BRA `(.L_x_122) ;  /* 0x0000000000408947 */ /* 0x000fea0003800000 */
[----:B------:R-:W3:Y:S01]  /*7e10*/  LDCU.64 UR8, c[0x4][0x70] ;  /* 0x01000e00ff0877ac */ /* 0x000ee20008000a00 */
[----:B------:R-:W-:Y:S01]  /*7e20*/  MOV R3, 0x0 ;  /* 0x0000000000037802 */ /* 0x000fe20000000f00 */
[----:B------:R-:W-:Y:S02]  /*7e30*/  HFMA2 R12, -RZ, RZ, 0, 5.9604644775390625e-08 ;  /* 0x00000001ff0c7431 */ /* 0x000fe400000001ff */
[----:B------:R-:W-:Y:S02]  /*7e40*/  IMAD.MOV.U32 R8, RZ, RZ, 0x192 ;  /* 0x00000192ff087424 */ /* 0x000fe400078e00ff */
[----:B------:R-:W-:Y:S01]  /*7e50*/  IMAD.MOV.U32 R13, RZ, RZ, RZ ;  /* 0x000000ffff0d7224 */ /* 0x000fe200078e00ff */
[----:B------:R-:W5:Y:S01]  /*7e60*/  LDCU.64 UR6, c[0x4][0x78] ;  /* 0x01000f00ff0677ac */ /* 0x000f620008000a00 */
[----:B----4-:R-:W4:Y:S01]  /*7e70*/  LDC.64 R2, c[0x4][R3] ;  /* 0x0100000003027b82 */ /* 0x010f220000000a00 */
[----:B------:R-:W2:Y:S01]  /*7e80*/  LDCU.64 UR4, c[0x4][0x10] ;  /* 0x01000200ff0477ac */ /* 0x000ea20008000a00 */
[----:B---3--:R-:W-:Y:S01]  /*7e90*/  MOV R5, UR9 ;  /* 0x0000000900057c02 */ /* 0x008fe20008000f00 */
[----:B------:R-:W-:Y:S01]  /*7ea0*/  IMAD.U32 R4, RZ, RZ, UR8 ;  /* 0x00000008ff047e24 */ /* 0x000fe2000f8e00ff */
[----:B-----5:R-:W-:Y:S01]  /*7eb0*/  MOV R7, UR7 ;  /* 0x0000000700077c02 */ /* 0x020fe20008000f00 */
[----:B------:R-:W-:Y:S01]  /*7ec0*/  IMAD.U32 R6, RZ, RZ, UR6 ;  /* 0x00000006ff067e24 */ /* 0x000fe2000f8e00ff */
[----:B--2---:R-:W-:Y:S01]  /*7ed0*/  MOV R11, UR5 ;  /* 0x00000005000b7c02 */ /* 0x004fe20008000f00 */
[----:B------:R-:W-:Y:S02]  /*7ee0*/  IMAD.U32 R10, RZ, RZ, UR4 ;  /* 0x00000004ff0a7e24 */ /* 0x000fe4000f8e00ff */
[----:B------:R-:W-:Y:S07]  /*7ef0*/  LEPC R20, `(.L_x_122) ;  /* 0x000000001014794e */ /* 0x000fee0000000000 */
[----:B-1--4-:R-:W-:Y:S05]  /*7f00*/  CALL.ABS.NOINC R2 ;  /* 0x0000000002007343 */ /* 0x012fea0003c00000 */
.L_x_122:
[----:B------:R-:W-:Y:S01]  /*7f10*/  ISETP.NE.AND P0, PT, R86, RZ, PT ;  /* 0x000000ff5600720c */ /* 0x000fe20003f05270 */
[----:B------:R-:W-:Y:S05]  /*7f20*/  WARPSYNC.ALL ;  /* 0x0000000000007948 */ /* 0x000fea0003800000 */
[----:B------:R-:W-:Y:S01]  /*7f30*/  R2UR UR4, R39 ;  /* 0x00000000270472ca */ /* 0x000fe200000e0000 */
[--C-:B-1----:R-:W-:Y:S01]  /*7f40*/  HADD2.F32 R40, -RZ, R48.reuse.H0_H0 ;  /* 0x20000030ff287230 */ /* 0x102fe20000004100 */
[----:B------:R-:W-:Y:S01]  /*7f50*/  IADD3 R108, PT, PT, R108, 0x100, RZ ;  /* 0x000001006c6c7810 */ /* 0x000fe20007ffe0ff */
[----:B------:R-:W-:Y:S01]  /*7f60*/  HADD2.F32 R42, -RZ, R48.H1_H1 ;  /* 0x30000030ff2a7230 */ /* 0x000fe20000004100 */
[----:B------:R-:W-:Y:S01]  /*7f70*/  BSSY.RECONVERGENT B0, `(.L_x_123) ;  /* 0x000008f000007945 */ /* 0x000fe20003800200 */
[--C-:B------:R-:W-:Y:S01]  /*7f80*/  HADD2.F32 R43, -RZ, R49.reuse.H0_H0 ;  /* 0x20000031ff2b7230 */ /* 0x100fe20000004100 */
[----:B------:R-:W-:Y:S01]  /*7f90*/  LOP3.LUT R108, R108, 0xfefffff8, RZ, 0xc0, !PT ;  /* 0xfefffff86c6c7812 */ /* 0x000fe200078ec0ff */
[----:B------:R-:W-:Y:S02]  /*7fa0*/  HADD2.F32 R44, -RZ, R49.H1_H1 ;  /* 0x30000031ff2c7230 */ /* 0x000fe40000004100 */
[--C-:B------:R-:W-:Y:S02]  /*7fb0*/  HADD2.F32 R45, -RZ, R50.reuse.H0_H0 ;  /* 0x20000032ff2d7230 */ /* 0x100fe40000004100 */
[----:B------:R-:W-:Y:S02]  /*7fc0*/  HADD2.F32 R46, -RZ, R50.H1_H1 ;  /* 0x30000032ff2e7230 */ /* 0x000fe40000004100 */
[----:B----4-:R-:W1:Y:S01]  /*7fd0*/  LDTM.x32 R4, tmem[UR4+0x20] ;  /* 0x00002004000479ee */ /* 0x010e6200082c0000 */
[----:B------:R-:W-:Y:S01]  /*7fe0*/  NOP ;  /* 0x0000000000007918 */ /* 0x000fe20000000000 */
[----:B-1----:R1:W-:Y:S01]  /*7ff0*/  SYNCS.ARRIVE.TRANS64.RED.A1T0 RZ, [R108+URZ], RZ ;  /* 0x000000ff6cff79a7 */ /* 0x0023e200081004ff */
[----:B------:R-:W-:Y:S01]  /*8000*/  USHF.L.U32 UR4, UR42, 0xd, URZ ;  /* 0x0000000d2a047899 */ /* 0x000fe200080006ff */
[--C-:B--2---:R-:W-:Y:S02]  /*8010*/  HADD2.F32 R47, -RZ, R51.reuse.H0_H0 ;  /* 0x20000033ff2f7230 */ /* 0x104fe40000004100 */
[----:B------:R-:W-:Y:S02]  /*8020*/  HADD2.F32 R48, -RZ, R51.H1_H1 ;  /* 0x30000033ff307230 */ /* 0x000fe40000004100 */
[--C-:B------:R-:W-:Y:S01]  /*8030*/  HADD2.F32 R49, -RZ, R56.reuse.H0_H0 ;  /* 0x20000038ff317230 */ /* 0x100fe20000004100 */
[----:B------:R-:W-:Y:S01]  /*8040*/  IADD3 R121, PT, PT, R98, UR4, RZ ;  /* 0x0000000462797c10 */ /* 0x000fe2000fffe0ff */
[----:B------:R-:W-:Y:S02]  /*8050*/  HADD2.F32 R51, -RZ, R56.H1_H1 ;  /* 0x30000038ff337230 */ /* 0x000fe40000004100 */
[--C-:B------:R-:W-:Y:S01]  /*8060*/  HADD2.F32 R50, -RZ, R57.reuse.H0_H0 ;  /* 0x20000039ff327230 */ /* 0x100fe20000004100 */
[-C--:B------:R-:W-:Y:S01]  /*8070*/  IADD3 R120, PT, PT, R101, R121.reuse, RZ ;  /* 0x0000007965787210 */ /* 0x080fe20007ffe0ff */
[----:B------:R-:W-:Y:S01]  /*8080*/  HADD2.F32 R52, -RZ, R57.H1_H1 ;  /* 0x30000039ff347230 */ /* 0x000fe20000004100 */
[----:B------:R-:W-:Y:S01]  /*8090*/  IADD3 R121, PT, PT, R100, R121, RZ ;  /* 0x0000007964797210 */ /* 0x000fe20007ffe0ff */
[--C-:B------:R-:W-:Y:S01]  /*80a0*/  HADD2.F32 R53, -RZ, R58.reuse.H0_H0 ;  /* 0x2000003aff357230 */ /* 0x100fe20000004100 */
[----:B------:R-:W-:Y:S01]  /*80b0*/  IADD3 R122, PT, PT, R97, R120, RZ ;  /* 0x00000078617a7210 */ /* 0x000fe20007ffe0ff */
[----:B------:R-:W-:Y:S02]  /*80c0*/  HADD2.F32 R54, -RZ, R58.H1_H1 ;  /* 0x3000003aff367230 */ /* 0x000fe40000004100 */
[--C-:B------:R-:W-:Y:S02]  /*80d0*/  HADD2.F32 R55, -RZ, R59.reuse.H0_H0 ;  /* 0x2000003bff377230 */ /* 0x100fe40000004100 */
[----:B------:R-:W-:Y:S02]  /*80e0*/  HADD2.F32 R56, -RZ, R59.H1_H1 ;  /* 0x3000003bff387230 */ /* 0x000fe40000004100 */
[C---:B------:R-:W-:Y:S01]  /*80f0*/  FMUL R4, R38.reuse, R4 ;  /* 0x0000000426047220 */ /* 0x040fe20000400000 */
[C---:B------:R-:W-:Y:S01]  /*8100*/  FMUL R5, R38.reuse, R5 ;  /* 0x0000000526057220 */ /* 0x040fe20000400000 */
[C---:B------:R-:W-:Y:S01]  /*8110*/  FMUL R6, R38.reuse, R6 ;  /* 0x0000000626067220 */ /* 0x040fe20000400000 */
[C---:B------:R-:W-:Y:S01]  /*8120*/  FMUL R7, R38.reuse, R7 ;  /* 0x0000000726077220 */ /* 0x040fe20000400000 */
[C---:B------:R-:W-:Y:S01]  /*8130*/  FFMA R4, R41.reuse, R40, R4 ;  /* 0x0000002829047223 */ /* 0x040fe20000000004 */
[C---:B------:R-:W-:Y:S01]  /*8140*/  FFMA R5, R41.reuse, R42, R5 ;  /* 0x0000002a29057223 */ /* 0x040fe20000000005 */
[C---:B------:R-:W-:Y:S01]  /*8150*/  FFMA R6, R41.reuse, R43, R6 ;  /* 0x0000002b29067223 */ /* 0x040fe20000000006 */
[----:B------:R-:W-:Y:S01]  /*8160*/  FFMA R7, R41, R44, R7 ;  /* 0x0000002c29077223 */ /* 0x000fe20000000007 */
[C---:B------:R-:W-:Y:S01]  /*8170*/  FMUL R8, R38.reuse, R8 ;  /* 0x0000000826087220 */ /* 0x040fe20000400000 */
[C---:B------:R-:W-:Y:S01]  /*8180*/  FMUL R9, R38.reuse, R9 ;  /* 0x0000000926097220 */ /* 0x040fe20000400000 */
[----:B------:R-:W-:Y:S01]  /*8190*/  F2FP.F16.F32.PACK_AB R80, R5, R4 ;  /* 0x000000040550723e */ /* 0x000fe200000000ff */
[C---:B------:R-:W-:Y:S01]  /*81a0*/  FMUL R10, R38.reuse, R10 ;  /* 0x0000000a260a7220 */ /* 0x040fe20000400000 */
[----:B------:R-:W-:Y:S01]  /*81b0*/  F2FP.F16.F32.PACK_AB R81, R7, R6 ;  /* 0x000000060751723e */ /* 0x000fe200000000ff */
[C---:B------:R-:W-:Y:S01]  /*81c0*/  FFMA R8, R41.reuse, R45, R8 ;  /* 0x0000002d29087223 */ /* 0x040fe20000000008 */
[C---:B------:R-:W-:Y:S01]  /*81d0*/  FFMA R9, R41.reuse, R46, R9 ;  /* 0x0000002e29097223 */ /* 0x040fe20000000009 */
[----:B------:R-:W-:Y:S01]  /*81e0*/  FFMA R10, R41, R47, R10 ;  /* 0x0000002f290a7223 */ /* 0x000fe2000000000a */
[C---:B------:R-:W-:Y:S01]  /*81f0*/  FMUL R11, R38.reuse, R11 ;  /* 0x0000000b260b7220 */ /* 0x040fe20000400000 */
[C---:B------:R-:W-:Y:S01]  /*8200*/  FMUL R0, R38.reuse, R12 ;  /* 0x0000000c26007220 */ /* 0x040fe20000400000 */
[C---:B------:R-:W-:Y:S01]  /*8210*/  FMUL R2, R38.reuse, R13 ;  /* 0x0000000d26027220 */ /* 0x040fe20000400000 */
[----:B------:R-:W-:Y:S01]  /*8220*/  F2FP.F16.F32.PACK_AB R82, R9, R8 ;  /* 0x000000080952723e */ /* 0x000fe200000000ff */
[C---:B------:R-:W-:Y:S01]  /*8230*/  FFMA R11, R41.reuse, R48, R11 ;  /* 0x00000030290b7223 */ /* 0x040fe2000000000b */
[C---:B------:R-:W-:Y:S01]  /*8240*/  FFMA R0, R41.reuse, R49, R0 ;  /* 0x0000003129007223 */ /* 0x040fe20000000000 */
[C---:B------:R-:W-:Y:S01]  /*8250*/  FFMA R2, R41.reuse, R51, R2 ;  /* 0x0000003329027223 */ /* 0x040fe20000000002 */
[C---:B------:R-:W-:Y:S01]  /*8260*/  FMUL R3, R38.reuse, R14 ;  /* 0x0000000e26037220 */ /* 0x040fe20000400000 */
[C---:B------:R-:W-:Y:S01]  /*8270*/  FMUL R15, R38.reuse, R15 ;  /* 0x0000000f260f7220 */ /* 0x040fe20000400000 */
[C---:B------:R-:W-:Y:S01]  /*8280*/  FMUL R12, R38.reuse, R16 ;  /* 0x00000010260c7220 */ /* 0x040fe20000400000 */
[C---:B------:R-:W-:Y:S01]  /*8290*/  FMUL R13, R38.reuse, R17 ;  /* 0x00000011260d7220 */ /* 0x040fe20000400000 */
[C---:B------:R-:W-:Y:S01]  /*82a0*/  FFMA R3, R41.reuse, R50, R3 ;  /* 0x0000003229037223 */ /* 0x040fe20000000003 */
[C---:B------:R-:W-:Y:S01]  /*82b0*/  FMUL R14, R38.reuse, R18 ;  /* 0x00000012260e7220 */ /* 0x040fe20000400000 */
[----:B------:R-:W-:Y:S01]  /*82c0*/  FFMA R15, R41, R52, R15 ;  /* 0x00000034290f7223 */ /* 0x000fe2000000000f */
[--C-:B------:R-:W-:Y:S02]  /*82d0*/  HADD2.F32 R57, -RZ, R64.reuse.H0_H0 ;  /* 0x20000040ff397230 */ /* 0x100fe40000004100 */
[C---:B------:R-:W-:Y:S01]  /*82e0*/  FMUL R19, R38.reuse, R19 ;  /* 0x0000001326137220 */ /* 0x040fe20000400000 */
[----:B------:R-:W-:Y:S01]  /*82f0*/  F2FP.F16.F32.PACK_AB R83, R11, R10 ;  /* 0x0000000a0b53723e */ /* 0x000fe200000000ff */
[C---:B------:R-:W-:Y:S01]  /*8300*/  FFMA R12, R41.reuse, R53, R12 ;  /* 0x00000035290c7223 */ /* 0x040fe2000000000c */
[----:B------:R-:W-:Y:S02]  /*8310*/  HADD2.F32 R58, -RZ, R64.H1_H1 ;  /* 0x30000040ff3a7230 */ /* 0x000fe40000004100 */
[C---:B------:R-:W-:Y:S01]  /*8320*/  FMUL R16, R38.reuse, R20 ;  /* 0x0000001426107220 */ /* 0x040fe20000400000 */
[C---:B------:R-:W-:Y:S01]  /*8330*/  FFMA R13, R41.reuse, R54, R13 ;  /* 0x00000036290d7223 */ /* 0x040fe2000000000d */
[----:B------:R1:W-:Y:S01]  /*8340*/  STS.128 [R98+UR4], R80 ;  /* 0x0000005062007988 */ /* 0x0003e20008000c04 */
[--C-:B------:R-:W-:Y:S02]  /*8350*/  HADD2.F32 R59, -RZ, R65.reuse.H0_H0 ;  /* 0x20000041ff3b7230 */ /* 0x100fe40000004100 */
[C---:B------:R-:W-:Y:S01]  /*8360*/  FMUL R17, R38.reuse, R21 ;  /* 0x0000001526117220 */ /* 0x040fe20000400000 */
[C---:B------:R-:W-:Y:S01]  /*8370*/  FFMA R14, R41.reuse, R55, R14 ;  /* 0x00000037290e7223 */ /* 0x040fe2000000000e */
[----:B------:R-:W-:Y:S02]  /*8380*/  HADD2.F32 R60, -RZ, R65.H1_H1 ;  /* 0x30000041ff3c7230 */ /* 0x000fe40000004100 */
[C---:B------:R-:W-:Y:S01]  /*8390*/  FMUL R18, R38.reuse, R22 ;  /* 0x0000001626127220 */ /* 0x040fe20000400000 */
[C---:B------:R-:W-:Y:S01]  /*83a0*/  FFMA R19, R41.reuse, R56, R19 ;  /* 0x0000003829137223 */ /* 0x040fe20000000013 */
        /* <DEDUP_REMOVED lines=13> */
[----:B------:R-:W-:Y:S01]  /*8480*/  FMUL R27, R38, R27 ;  /* 0x0000001b261b7220 */ /* 0x000fe20000400000 */
[----:B------:R-:W-:Y:S01]  /*8490*/  F2FP.F16.F32.PACK_AB R100, R2, R0 ;  /* 0x000000000264723e */ /* 0x000fe200000000ff */
[----:B------:R-:W-:Y:S01]  /*84a0*/  FFMA R20, R41, R61, R20 ;  /* 0x0000003d29147223 */ /* 0x000fe20000000014 */
[----:B------:R-:W-:Y:S01]  /*84b0*/  F2FP.F16.F32.PACK_AB R101, R15, R3 ;  /* 0x000000030f65723e */ /* 0x000fe200000000ff */
[----:B------:R-:W-:Y:S01]  /*84c0*/  HADD2.F32 R66, -RZ, R72.H1_H1 ;  /* 0x30000048ff427230 */ /* 0x000fe20000004100 */
[----:B------:R-:W-:Y:S01]  /*84d0*/  F2FP.F16.F32.PACK_AB R102, R13, R12 ;  /* 0x0000000c0d66723e */ /* 0x000fe200000000ff */
[C---:B------:R-:W-:Y:S01]  /*84e0*/  FMUL R24, R38.reuse, R28 ;  /* 0x0000001c26187220 */ /* 0x040fe20000400000 */
[----:B------:R-:W-:Y:S01]  /*84f0*/  F2FP.F16.F32.PACK_AB R103, R19, R14 ;  /* 0x0000000e1367723e */ /* 0x000fe200000000ff */
[C---:B------:R-:W-:Y:S01]  /*8500*/  FFMA R21, R41.reuse, R62, R21 ;  /* 0x0000003e29157223 */ /* 0x040fe20000000015 */
[--C-:B------:R-:W-:Y:S02]  /*8510*/  HADD2.F32 R67, -RZ, R73.reuse.H0_H0 ;  /* 0x20000049ff437230 */ /* 0x100fe40000004100 */
[C---:B------:R-:W-:Y:S01]  /*8520*/  FMUL R25, R38.reuse, R29 ;  /* 0x0000001d26197220 */ /* 0x040fe20000400000 */
[C---:B------:R-:W-:Y:S01]  /*8530*/  FFMA R22, R41.reuse, R63, R22 ;  /* 0x0000003f29167223 */ /* 0x040fe20000000016 */
[----:B------:R1:W-:Y:S01]  /*8540*/  STS.128 [R120+0x10], R100 ;  /* 0x0000106478007388 */ /* 0x0003e20000000c00 */
        /* <DEDUP_REMOVED lines=35> */
[----:B--2---:R-:W2:Y:S02]  /*8780*/  FENCE.VIEW.ASYNC.S ;  /* 0x00000000000073c6 */ /* 0x004ea40000000000 */
[----:B--2---:R-:W-:Y:S06]  /*8790*/  BAR.SYNC.DEFER_BLOCKING 0x1, 0x80 ;  /* 0x0042000000007b1d */ /* 0x004fec0000010000 */
[----:B------:R-:W-:Y:S05]  /*87a0*/  @P0 BRA `(.L_x_124) ;  /* 0x00000000002c0947 */ /* 0x000fea0003800000 */
[----:B------:R-:W2:Y:S01]  /*87b0*/  LDCU.64 UR14, c[0x0][0x348] ;  /* 0x00006900ff0e77ac */ /* 0x000ea20008000a00 */
[----:B------:R-:W-:Y:S02]  /*87c0*/  R2UR UR10, R107 ;  /* 0x000000006b0a72ca */ /* 0x000fe400000e0000 */
[----:B------:R-:W-:Y:S01]  /*87d0*/  R2UR UR11, R106 ;  /* 0x000000006a0b72ca */ /* 0x000fe200000e0000 */
[----:B------:R-:W-:Y:S01]  /*87e0*/  UIADD3 UR9, UPT, UPT, UR41, 0x20, URZ ;  /* 0x0000002029097890 */ /* 0x000fe2000fffe0ff */
[----:B------:R-:W-:Y:S01]  /*87f0*/  R2UR UR12, R104 ;  /* 0x00000000680c72ca */ /* 0x000fe200000e0000 */
[----:B------:R-:W-:Y:S01]  /*8800*/  UIADD3 UR8, UPT, UPT, UR50, 0x200, UR4 ;  /* 0x0000020032087890 */ /* 0x000fe2000fffe004 */
[----:B------:R-:W-:Y:S01]  /*8810*/  R2UR UR13, R105 ;  /* 0x00000000690d72ca */ /* 0x000fe200000e0000 */
[----:B--2---:R-:W-:Y:S04]  /*8820*/  UIADD3 UR6, UP0, UPT, UR14, 0x780, URZ ;  /* 0x000007800e067890 */ /* 0x004fe8000ff1e0ff */
[----:B------:R-:W-:Y:S09]  /*8830*/  UIADD3.X UR7, UPT, UPT, URZ, UR15, URZ, UP0, !UPT ;  /* 0x0000000fff077290 */ /* 0x000ff200087fe4ff */
[----:B------:R2:W-:Y:S02]  /*8840*/  UTMASTG.5D.IM2COL [UR8], [UR6] ;  /* 0x00000008060073b5 */ /* 0x0005e40008060000 */
[----:B--2---:R0:W-:Y:S02]  /*8850*/  UTMACMDFLUSH ;  /* 0x00000000000079b7 */ /* 0x0041e40000000000 */
.L_x_124:
[----:B------:R-:W-:Y:S05]  /*8860*/  BSYNC.RECONVERGENT B0 ;  /* 0x0000000000007941 */ /* 0x000fea0003800200 */
.L_x_123:
[----:B------:R-:W-:Y:S01]  /*8870*/  UIADD3 UR4, UPT, UPT, UR42, 0x1, URZ ;  /* 0x000000012a047890 */ /* 0x000fe2000fffe0ff */
[----:B------:R-:W-:Y:S03]  /*8880*/  BSSY.RECONVERGENT B0, `(.L_x_125) ;  /* 0x0000008000007945 */ /* 0x000fe60003800200 */
[----:B------:R-:W-:Y:S04]  /*8890*/  UISETP.NE.AND UP0, UPT, UR4, 0x3, UPT ;  /* 0x000000030400788c */ /* 0x000fe8000bf05270 */
[----:B------:R-:W-:Y:S02]  /*88a0*/  UISETP.EQ.XOR UP1, UPT, UR40, 0x3, !UP0 ;  /* 0x000000032800788c */ /* 0x000fe4000c722a70 */
[----:B------:R-:W-:Y:S02]  /*88b0*/  USEL UR51, UR4, URZ, UP0 ;  /* 0x000000ff04337287 */ /* 0x000fe40008000000 */
[----:B------:R-:W-:Y:S04]  /*88c0*/  USEL UR5, URZ, 0x1, !UP1 ;  /* 0x00000001ff057887 */ /* 0x000fe8000c800000 */
[----:B------:R-:W-:Y:S01]  /*88d0*/  ULOP3.LUT UR56, UR56, UR5, URZ, 0x3c, !UPT ;  /* 0x0000000538387292 */ /* 0x000fe2000f8e3cff */
[----:B------:R-:W-:Y:S11]  /*88e0*/  @P0 BRA `(.L_x_126) ;  /* 0x0000000000040947 */ /* 0x000ff60003800000 */
[----:B------:R-:W-:Y:S04]  /*88f0*/  DEPBAR.LE SB0, 0x1 ;  /* 0x000080400000791a */ /* 0x000fe80000000000 */
.L_x_126:
[----:B------:R-:W-:Y:S05]  /*8900*/  BSYNC.RECONVERGENT B0 ;  /* 0x0000000000007941 */ /* 0x000fea0003800200 */
.L_x_125:
[----:B------:R-:W-:Y:S01]  /*8910*/  BAR.SYNC.DEFER_BLOCKING 0x1, 0x80 ;  /* 0x0042000000007b1d */ /* 0x000fe20000010000 */
[----:B------:R-:W-:Y:S01]  /*8920*/  UISETP.NE.AND UP0, UPT, UR55, -0x2, UPT ;  /* 0xfffffffe3700788c */ /* 0x000fe2000bf05270 */
[----:B------:R-:W-:Y:S08]  /*8930*/  IADD3 R0, PT, PT, R36, 0x1, RZ ;  /* 0x0000000124007810 */ /* 0x000ff00007ffe0ff */
[----:B------:R-:W-:Y:S05]  /*8940*/  BRA.U !UP0, `(.L_x_127) ;  /* 0x0000000108287547 */ /* 0x000fea000b800000 */
[----:B------:R-:W2:Y:S01]  /*8950*/  S2R R2, SR_CgaCtaId ;  /* 0x0000000000027919 */ /* 0x000ea20000008800 */
[----:B------:R-:W-:Y:S01]  /*8960*/  ISETP.NE.AND P0, PT, R111, RZ, PT ;  /* 0x000000ff6f00720c */ /* 0x000fe20003f05270 */
[----:B------:R-:W-:Y:S01]  /*8970*/  IMAD.U32 R3, RZ, RZ, UR52 ;  /* 0x00000034ff037e24 */ /* 0x000fe2000f8e00ff */
[----:B------:R-:W-:Y:S04]  /*8980*/  UIADD3 UR4, UPT, UPT, UR52, 0x1, URZ ;  /* 0x0000000134047890 */ /* 0x000fe8000fffe0ff */
[----:B------:R-:W-:Y:S04]  /*8990*/  UISETP.NE.AND UP0, UPT, UR4, 0x3, UPT ;  /* 0x000000030400788c */ /* 0x000fe8000bf05270 */
[----:B------:R-:W-:Y:S03]  /*89a0*/  USEL UR52, UR4, URZ, UP0 ;  /* 0x000000ff04347287 */ /* 0x000fe60008000000 */
[----:B------:R-:W-:Y:S05]  /*89b0*/  @P0 LEA R3, R3, UR50, 0x3 ;  /* 0x0000003203030c11 */ /* 0x000fea000f8e18ff */
[----:B------:R-:W-:Y:S05]  /*89c0*/  @P0 VIADD R3, R3, 0xb8 ;  /* 0x000000b803030836 */ /* 0x000fea0000000000 */
[----:B--2---:R-:W-:Y:S04]  /*89d0*/  @P0 PRMT R2, R2, 0x654, R3 ;  /* 0x0000065402020816 */ /* 0x004fe80000000003 */
[----:B------:R2:W-:Y:S03]  /*89e0*/  @P0 SYNCS.ARRIVE.TRANS64.RED.A1T0 RZ, [R2+URZ], RZ ;  /* 0x000000ff02ff09a7 */ /* 0x0005e600081004ff */
.L_x_127:
[----:B------:R-:W-:Y:S01]  /*89f0*/  R2UR UR6, R110 ;  /* 0x000000006e0672ca */ /* 0x000fe200000e0000 */
[----:B------:R-:W-:Y:S01]  /*8a00*/  UIADD3 UR55, UPT, UPT, UR55, 0x2, URZ ;  /* 0x0000000237377890 */ /* 0x000fe2000fffe0ff */
[----:B------:R-:W-:Y:S02]  /*8a10*/  R2UR UR5, R92 ;  /* 0x000000005c0572ca */ /* 0x000fe400000e0000 */
[----:B------:R-:W-:Y:S02]  /*8a20*/  R2UR UR4, R93 ;  /* 0x000000005d0472ca */ /* 0x000fe400000e0000 */
[----:B------:R-:W-:Y:S02]  /*8a30*/  R2UR UR54, R99 ;  /* 0x00000000633672ca */ /* 0x000fe400000e0000 */
[----:B------:R-:W-:Y:S02]  /*8a40*/  ISETP.NE.AND P0, PT, R0, 0x2, PT ;  /* 0x000000020000780c */ /* 0x000fe40003f05270 */
[----:B------:R-:W-:Y:S02]  /*8a50*/  LOP3.LUT R84, R84, 0x1, RZ, 0x3c, !PT ;  /* 0x0000000154547812 */ /* 0x000fe400078e3cff */
[----:B--2---:R-:W-:Y:S01]  /*8a60*/  SEL R2, RZ, 0x1, P0 ;  /* 0x00000001ff027807 */ /* 0x004fe20000000000 */
[----:B------:R-:W-:Y:S01]  /*8a70*/  UISETP.NE.AND UP0, UPT, UR6, URZ, UPT ;  /* 0x000000ff0600728c */ /* 0x000fe2000bf05270 */
[----:B------:R-:W-:Y:S01]  /*8a80*/  SEL R36, R0, RZ, P0 ;  /* 0x000000ff00247207 */ /* 0x000fe20000000000 */
[----:B------:R-:W-:Y:S01]  /*8a90*/  UIADD3 UR23, UPT, UPT, UR36, UR5, URZ ;  /* 0x0000000524177290 */ /* 0x000fe2000fffe0ff */
[----:B------:R-:W-:Y:S01]  /*8aa0*/  LOP3.LUT R85, R85, R2, RZ, 0x3c, !PT ;  /* 0x0000000255557212 */ /* 0x000fe200078e3cff */
[----:B------:R-:W-:Y:S05]  /*8ab0*/  UIADD3 UR53, UPT, UPT, UR37, UR4, URZ ;  /* 0x0000000425357290 */ /* 0x000fea000fffe0ff */
[----:B------:R-:W-:Y:S07]  /*8ac0*/  BRA.U UP0, `(.L_x_128) ;  /* 0xffffffd500107547 */ /* 0x000fee000b83ffff */
[----:B------:R-:W-:-:S13]  /*8ad0*/  R2UR UR4, R94 ;  /* 0x000000005e0472ca */ /* 0x000fda00000e0000 */
[----:B------:R-:W-:-:S09]  /*8ae0*/  UISETP.NE.AND UP0, UPT, UR4, URZ, UPT ;  /* 0x000000ff0400728c */ /* 0x000fd2000bf05270 */
[----:B------:R-:W-:Y:S05]  /*8af0*/  BRA.U !UP0, `(.L_x_129) ;  /* 0x0000000108487547 */ /* 0x000fea000b800000 */
[----:B------:R-:W2:Y:S02]  /*8b00*/  LDCU.64 UR4, c[0x0][0x990] ;  /* 0x00013200ff0477ac */ /* 0x000ea40008000a00 */
[----:B--2---:R-:W-:-:S04]  /*8b10*/  UISETP.NE.U32.AND UP0, UPT, UR4, URZ, UPT ;  /* 0x000000ff0400728c */ /* 0x004fc8000bf05070 */
[----:B------:R-:W-:-:S09]  /*8b20*/  UISETP.NE.AND.EX UP0, UPT, UR5, URZ, UPT, UP0 ;  /* 0x000000ff0500728c */ /* 0x000fd2000bf05300 */
[----:B------:R-:W-:Y:S05]  /*8b30*/  BRA.U UP0, `(.L_x_130) ;  /* 0x00000001000c7547 */ /* 0x000fea000b800000 */
[----:B------:R-:W-:-:S13]  /*8b40*/  FSETP.NEU.AND P0, PT, R41, RZ, PT ;  /* 0x000000ff2900720b */ /* 0x000fda0003f0d000 */
[----:B------:R-:W-:Y:S05]  /*8b50*/  @!P0 EXIT ;  /* 0x000000000000894d */ /* 0x000fea0003800000 */
[----:B------:R-:W-:Y:S05]  /*8b60*/  BRA `(.L_x_129) ;  /* 0x00000000002c7947 */ /* 0x000fea0003800000 */
.L_x_130:
[----:B------:R-:W-:Y:S01]  /*8b70*/  ISETP.NE.AND P0, PT, R109, RZ, PT ;  /* 0x000000ff6d00720c */ /* 0x000fe20003f05270 */
[----:B------:R-:W-:-:S12]  /*8b80*/  BSSY.RECONVERGENT B0, `(.L_x_129) ;  /* 0x0000009000007945 */ /* 0x000fd80003800200 */
[----:B------:R-:W-:Y:S05]  /*8b90*/  @P0 BRA `(.L_x_131) ;  /* 0x0000000000140947 */ /* 0x000fea0003800000 */
[----:B------:R-:W2:Y:S02]  /*8ba0*/  LDCU.64 UR4, c[0x0][0x988] ;  /* 0x00013100ff0477ac */ /* 0x000ea40008000a00 */
[----:B--2---:R-:W-:-:S04]  /*8bb0*/  ISETP.NE.U32.AND P0, PT, RZ, UR4, PT ;  /* 0x00000004ff007c0c */ /* 0x004fc8000bf05070 */
[----:B------:R-:W-:-:S13]  /*8bc0*/  ISETP.NE.AND.EX P0, PT, RZ, UR5, PT, P0 ;  /* 0x00000005ff007c0c */ /* 0x000fda000bf05300 */
[----:B------:R-:W-:Y:S05]  /*8bd0*/  @!P0 EXIT ;  /* 0x000000000000894d */ /* 0x000fea0003800000 */
[----:B------:R-:W-:Y:S05]  /*8be0*/  BRA `(.L_x_132) ;  /* 0x0000000000087947 */ /* 0x000fea0003800000 */
.L_x_131:
[----:B------:R-:W-:-:S13]  /*8bf0*/  FSETP.NEU.AND P0, PT, R41, RZ, PT ;  /* 0x000000ff2900720b */ /* 0x000fda0003f0d000 */
[----:B------:R-:W-:Y:S05]  /*8c00*/  @!P0 EXIT ;  /* 0x000000000000894d */ /* 0x000fea0003800000 */
.L_x_132:
[----:B------:R-:W-:Y:S05]  /*8c10*/  BSYNC.RECONVERGENT B0 ;  /* 0x0000000000007941 */ /* 0x000fea0003800200 */
.L_x_129:
[----:B------:R-:W2:Y:S01]  /*8c20*/  S2UR UR5, SR_CgaCtaId ;  /* 0x00000000000579c3 */ /* 0x000ea20000008800 */
[----:B------:R-:W-:Y:S01]  /*8c30*/  ULEA UR4, UR52, UR50, 0x3 ;  /* 0x0000003234047291 */ /* 0x000fe2000f8e18ff */
[----:B------:R-:W-:-:S04]  /*8c40*/  DEPBAR.LE SB0, 0x0 ;  /* 0x000080000000791a */ /* 0x000fc80000000000 */
[----:B------:R-:W-:-:S04]  /*8c50*/  UIADD3 UR4, UPT, UPT, UR4, 0xb8, URZ ;  /* 0x000000b804047890 */ /* 0x000fc8000fffe0ff */
[----:B--2---:R-:W-:-:S09]  /*8c60*/  UPRMT UR4, UR5, 0x654, UR4 ;  /* 0x0000065405047896 */ /* 0x004fd20008000004 */
[----:B------:R-:W-:Y:S01]  /*8c70*/  SYNCS.ARRIVE.TRANS64.RED.A1T0 RZ, [UR4], RZ ;  /* 0x000000ffffff79a7 */ /* 0x000fe20008100404 */
[----:B------:R-:W-:Y:S05]  /*8c80*/  EXIT ;  /* 0x000000000000794d */ /* 0x000fea0003800000 */
.L_x_25:
[----:B------:R-:W-:Y:S07]  /*8c90*/  MOV R0, UR9 ;  /* 0x0000000900007c02 */ /* 0x000fee0008000f00 */
.L_x_133:
[----:B--2---:R2:W3:Y:S02]  /*8ca0*/  SYNCS.PHASECHK.TRANS64.TRYWAIT P0, [R0+URZ+0x50], R5 ;  /* 0x00005005000075a7 */ /* 0x0044e400080011ff */
[----:B---3--:R-:W-:Y:S05]  /*8cb0*/  @!P0 NANOSLEEP.SYNCS 0x989680 ;  /* 0x009896800000895d */ /* 0x008fea0003900000 */
[----:B------:R-:W3:Y:S02]  /*8cc0*/  @!P0 SYNCS.PHASECHK.TRANS64 P0, [R0+URZ+0x50], R5 ;  /* 0x00005005000085a7 */ /* 0x000ee400080010ff */
[----:B---3--:R-:W-:Y:S05]  /*8cd0*/  @!P0 BRA `(.L_x_133) ;  /* 0xfffffffc00f08947 */ /* 0x008fea000383ffff */
[----:B------:R-:W-:Y:S05]  /*8ce0*/  BRA `(.L_x_24) ;  /* 0xffffff8c00f47947 */ /* 0x000fea000383ffff */
.L_x_32:
[----:B------:R-:W-:Y:S07]  /*8cf0*/  MOV R0, UR9 ;  /* 0x0000000900007c02 */ /* 0x000fee0008000f00 */
.L_x_134:
[----:B-1----:R1:W2:Y:S02]  /*8d00*/  SYNCS.PHASECHK.TRANS64.TRYWAIT P0, [R0+URZ+0x50], R5 ;  /* 0x00005005000075a7 */ /* 0x0022a400080011ff */
[----:B--2---:R-:W-:Y:S05]  /*8d10*/  @!P0 NANOSLEEP.SYNCS 0x989680 ;  /* 0x009896800000895d */ /* 0x004fea0003900000 */
[----:B------:R-:W2:Y:S02]  /*8d20*/  @!P0 SYNCS.PHASECHK.TRANS64 P0, [R0+URZ+0x50], R5 ;  /* 0x00005005000085a7 */ /* 0x000ea400080010ff */
[----:B--2---:R-:W-:Y:S05]  /*8d30*/  @!P0 BRA `(.L_x_134) ;  /* 0xfffffffc00f08947 */ /* 0x004fea000383ffff */
[----:B------:R-:W-:Y:S05]  /*8d40*/  BRA `(.L_x_31) ;  /* 0xffffff9400987947 */ /* 0x000fea000383ffff */
.L_x_37:
[----:B-1----:R-:W-:-:S07]  /*8d50*/  MOV R0, UR30 ;  /* 0x0000001e00007c02 */ /* 0x002fce0008000f00 */
.L_x_135:
[----:B-1----:R1:W2:Y:S02]  /*8d60*/  SYNCS.PHASECHK.TRANS64.TRYWAIT P0, [R0+URZ+0xe0], R3 ;  /* 0x0000e003000075a7 */ /* 0x0022a400080011ff */
[----:B--2---:R-:W-:Y:S05]  /*8d70*/  @!P0 NANOSLEEP.SYNCS 0x989680 ;  /* 0x009896800000895d */ /* 0x004fea0003900000 */
[----:B------:R-:W2:Y:S02]  /*8d80*/  @!P0 SYNCS.PHASECHK.TRANS64 P0, [R0+URZ+0xe0], R3 ;  /* 0x0000e003000085a7 */ /* 0x000ea400080010ff */
[----:B--2---:R-:W-:Y:S05]  /*8d90*/  @!P0 BRA `(.L_x_135) ;  /* 0xfffffffc00f08947 */ /* 0x004fea000383ffff */
[----:B------:R-:W-:Y:S05]  /*8da0*/  BRA `(.L_x_136) ;  /* 0xffffff98007c7947 */ /* 0x000fea000383ffff */
.L_x_41:
[----:B------:R-:W-:-:S07]  /*8db0*/  MOV R0, UR4 ;  /* 0x0000000400007c02 */ /* 0x000fce0008000f00 */
.L_x_137:
[----:B-1----:R1:W2:Y:S02]  /*8dc0*/  SYNCS.PHASECHK.TRANS64.TRYWAIT P0, [R0+URZ], R3 ;  /* 0x00000003000075a7 */ /* 0x0022a400080011ff */
[----:B--2---:R-:W-:Y:S05]  /*8dd0*/  @!P0 NANOSLEEP.SYNCS 0x989680 ;  /* 0x009896800000895d */ /* 0x004fea0003900000 */
[----:B------:R-:W2:Y:S02]  /*8de0*/  @!P0 SYNCS.PHASECHK.TRANS64 P0, [R0+URZ], R3 ;  /* 0x00000003000085a7 */ /* 0x000ea400080010ff */
[----:B--2---:R-:W-:Y:S05]  /*8df0*/  @!P0 BRA `(.L_x_137) ;  /* 0xfffffffc00f08947 */ /* 0x004fea000383ffff */
[----:B------:R-:W-:Y:S05]  /*8e00*/  BRA `(.L_x_138) ;  /* 0xffffffa000147947 */ /* 0x000fea000383ffff */
.L_x_42:
[----:B------:R-:W-:-:S07]  /*8e10*/  MOV R0, UR5 ;  /* 0x0000000500007c02 */ /* 0x000fce0008000f00 */
.L_x_139:
[----:B-1----:R1:W2:Y:S02]  /*8e20*/  SYNCS.PHASECHK.TRANS64.TRYWAIT P0, [R0+URZ], R3 ;  /* 0x00000003000075a7 */ /* 0x0022a400080011ff */
[----:B--2---:R-:W-:Y:S05]  /*8e30*/  @!P0 NANOSLEEP.SYNCS 0x989680 ;  /* 0x009896800000895d */ /* 0x004fea0003900000 */
[----:B------:R-:W2:Y:S02]  /*8e40*/  @!P0 SYNCS.PHASECHK.TRANS64 P0, [R0+URZ], R3 ;  /* 0x00000003000085a7 */ /* 0x000ea400080010ff */
[----:B--2---:R-:W-:Y:S05]  /*8e50*/  @!P0 BRA `(.L_x_139) ;  /* 0xfffffffc00f08947 */ /* 0x004fea000383ffff */
[----:B------:R-:W-:Y:S05]  /*8e60*/  BRA `(.L_x_140) ;  /* 0xffffffa000247947 */ /* 0x000fea000383ffff */
.L_x_43:
[----:B------:R-:W-:-:S07]  /*8e70*/  MOV R0, UR5 ;  /* 0x0000000500007c02 */ /* 0x000fce0008000f00 */
.L_x_141:
[----:B-1----:R1:W2:Y:S02]  /*8e80*/  SYNCS.PHASECHK.TRANS64.TRYWAIT P0, [R0+URZ], R3 ;  /* 0x00000003000075a7 */ /* 0x0022a400080011ff */
[----:B--2---:R-:W-:Y:S05]  /*8e90*/  @!P0 NANOSLEEP.SYNCS 0x989680 ;  /* 0x009896800000895d */ /* 0x004fea0003900000 */
[----:B------:R-:W2:Y:S02]  /*8ea0*/  @!P0 SYNCS.PHASECHK.TRANS64 P0, [R0+URZ], R3 ;  /* 0x00000003000085a7 */ /* 0x000ea400080010ff */
[----:B--2---:R-:W-:Y:S05]  /*8eb0*/  @!P0 BRA `(.L_x_141) ;  /* 0xfffffffc00f08947 */ /* 0x004fea000383ffff */
[----:B------:R-:W-:Y:S05]  /*8ec0*/  BRA `(.L_x_142) ;  /* 0xffffffa000347947 */ /* 0x000fea000383ffff */
.L_x_44:
[----:B------:R-:W-:-:S07]  /*8ed0*/  MOV R0, UR5 ;  /* 0x0000000500007c02 */ /* 0x000fce0008000f00 */
.L_x_143:
[----:B-1----:R1:W2:Y:S02]  /*8ee0*/  SYNCS.PHASECHK.TRANS64.TRYWAIT P0, [R0+URZ], R3 ;  /* 0x00000003000075a7 */ /* 0x0022a400080011ff */
[----:B--2---:R-:W-:Y:S05]  /*8ef0*/  @!P0 NANOSLEEP.SYNCS 0x989680 ;  /* 0x009896800000895d */ /* 0x004fea0003900000 */
[----:B------:R-:W2:Y:S02]  /*8f00*/  @!P0 SYNCS.PHASECHK.TRANS64 P0, [R0+URZ], R3 ;  /* 0x00000003000085a7 */ /* 0x000ea400080010ff */
[----:B--2---:R-:W-:Y:S05]  /*8f10*/  @!P0 BRA `(.L_x_143) ;  /* 0xfffffffc00f08947 */ /* 0x004fea000383ffff */
[----:B------:R-:W-:Y:S05]  /*8f20*/  BRA `(.L_x_144) ;  /* 0xffffffa000447947 */ /* 0x000fea000383ffff */
.L_x_45:
[----:B------:R-:W-:-:S07]  /*8f30*/  MOV R0, UR5 ;  /* 0x0000000500007c02 */ /* 0x000fce0008000f00 */
.L_x_145:
[----:B-1----:R1:W2:Y:S02]  /*8f40*/  SYNCS.PHASECHK.TRANS64.TRYWAIT P0, [R0+URZ], R3 ;  /* 0x00000003000075a7 */ /* 0x0022a400080011ff */
[----:B--2---:R-:W-:Y:S05]  /*8f50*/  @!P0 NANOSLEEP.SYNCS 0x989680 ;  /* 0x009896800000895d */ /* 0x004fea0003900000 */
[----:B------:R-:W2:Y:S02]  /*8f60*/  @!P0 SYNCS.PHASECHK.TRANS64 P0, [R0+URZ], R3 ;  /* 0x00000003000085a7 */ /* 0x000ea400080010ff */
[----:B--2---:R-:W-:Y:S05]  /*8f70*/  @!P0 BRA `(.L_x_145) ;  /* 0xfffffffc00f08947 */ /* 0x004fea000383ffff */
[----:B------:R-:W-:Y:S05]  /*8f80*/  BRA `(.L_x_146) ;  /* 0xffffffa000547947 */ /* 0x000fea000383ffff */
.L_x_46:
[----:B------:R-:W-:-:S07]  /*8f90*/  MOV R0, UR5 ;  /* 0x0000000500007c02 */ /* 0x000fce0008000f00 */
.L_x_147:
[----:B-1----:R1:W2:Y:S02]  /*8fa0*/  SYNCS.PHASECHK.TRANS64.TRYWAIT P0, [R0+URZ], R3 ;  /* 0x00000003000075a7 */ /* 0x0022a400080011ff */
[----:B--2---:R-:W-:Y:S05]  /*8fb0*/  @!P0 NANOSLEEP.SYNCS 0x989680 ;  /* 0x009896800000895d */ /* 0x004fea0003900000 */
[----:B------:R-:W2:Y:S02]  /*8fc0*/  @!P0 SYNCS.PHASECHK.TRANS64 P0, [R0+URZ], R3 ;  /* 0x00000003000085a7 */ /* 0x000ea400080010ff */
[----:B--2---:R-:W-:Y:S05]  /*8fd0*/  @!P0 BRA `(.L_x_147) ;  /* 0xfffffffc00f08947 */ /* 0x004fea000383ffff */
[----:B------:R-:W-:Y:S05]  /*8fe0*/  BRA `(.L_x_148) ;  /* 0xffffffa000647947 */ /* 0x000fea000383ffff */
.L_x_47:
[----:B------:R-:W-:-:S07]  /*8ff0*/  MOV R0, UR5 ;  /* 0x0000000500007c02 */ /* 0x000fce0008000f00 */
.L_x_149:
[----:B-1----:R1:W2:Y:S02]  /*9000*/  SYNCS.PHASECHK.TRANS64.TRYWAIT P0, [R0+URZ], R3 ;  /* 0x00000003000075a7 */ /* 0x0022a400080011ff */
[----:B--2---:R-:W-:Y:S05]  /*9010*/  @!P0 NANOSLEEP.SYNCS 0x989680 ;  /* 0x009896800000895d */ /* 0x004fea0003900000 */
[----:B------:R-:W2:Y:S02]  /*9020*/  @!P0 SYNCS.PHASECHK.TRANS64 P0, [R0+URZ], R3 ;  /* 0x00000003000085a7 */ /* 0x000ea400080010ff */
[----:B--2---:R-:W-:Y:S05]  /*9030*/  @!P0 BRA `(.L_x_149) ;  /* 0xfffffffc00f08947 */ /* 0x004fea000383ffff */
[----:B------:R-:W-:Y:S05]  /*9040*/  BRA `(.L_x_150) ;  /* 0xffffffa000747947 */ /* 0x000fea000383ffff */
.L_x_48:
[----:B------:R-:W-:-:S07]  /*9050*/  MOV R0, UR5 ;  /* 0x0000000500007c02 */ /* 0x000fce0008000f00 */
.L_x_151:
[----:B-1----:R1:W2:Y:S02]  /*9060*/  SYNCS.PHASECHK.TRANS64.TRYWAIT P0, [R0+URZ], R3 ;  /* 0x00000003000075a7 */ /* 0x0022a400080011ff */
[----:B--2---:R-:W-:Y:S05]  /*9070*/  @!P0 NANOSLEEP.SYNCS 0x989680 ;  /* 0x009896800000895d */ /* 0x004fea0003900000 */
[----:B------:R-:W2:Y:S02]  /*9080*/  @!P0 SYNCS.PHASECHK.TRANS64 P0, [R0+URZ], R3 ;  /* 0x00000003000085a7 */ /* 0x000ea400080010ff */
[----:B--2---:R-:W-:Y:S05]  /*9090*/  @!P0 BRA `(.L_x_151) ;  /* 0xfffffffc00f08947 */ /* 0x004fea000383ffff */
[----:B------:R-:W-:Y:S05]  /*90a0*/  BRA `(.L_x_152) ;  /* 0xffffffa000847947 */ /* 0x000fea000383ffff */
.L_x_49:
[----:B------:R-:W-:-:S07]  /*90b0*/  MOV R0, UR5 ;  /* 0x0000000500007c02 */ /* 0x000fce0008000f00 */
.L_x_153:
[----:B-1----:R1:W2:Y:S02]  /*90c0*/  SYNCS.PHASECHK.TRANS64.TRYWAIT P0, [R0+URZ], R3 ;  /* 0x00000003000075a7 */ /* 0x0022a400080011ff */
[----:B--2---:R-:W-:Y:S05]  /*90d0*/  @!P0 NANOSLEEP.SYNCS 0x989680 ;  /* 0x009896800000895d */ /* 0x004fea0003900000 */
[----:B------:R-:W2:Y:S02]  /*90e0*/  @!P0 SYNCS.PHASECHK.TRANS64 P0, [R0+URZ], R3 ;  /* 0x00000003000085a7 */ /* 0x000ea400080010ff */
[----:B--2---:R-:W-:Y:S05]  /*90f0*/  @!P0 BRA `(.L_x_153) ;  /* 0xfffffffc00f08947 */ /* 0x004fea000383ffff */
[----:B------:R-:W-:Y:S05]  /*9100*/  BRA `(.L_x_154) ;  /* 0xffffffa000947947 */ /* 0x000fea000383ffff */
.L_x_52:
[----:B------:R-:W-:-:S07]  /*9110*/  MOV R4, UR4 ;  /* 0x0000000400047c02 */ /* 0x000fce0008000f00 */
.L_x_155:
[----:B--2---:R2:W3:Y:S02]  /*9120*/  SYNCS.PHASECHK.TRANS64.TRYWAIT P1, [R4+URZ+0xe8], R7 ;  /* 0x0000e807040075a7 */ /* 0x0044e400080211ff */
[----:B---3--:R-:W-:Y:S05]  /*9130*/  @!P1 NANOSLEEP.SYNCS 0x989680 ;  /* 0x009896800000995d */ /* 0x008fea0003900000 */
[----:B------:R-:W3:Y:S02]  /*9140*/  @!P1 SYNCS.PHASECHK.TRANS64 P1, [R4+URZ+0xe8], R7 ;  /* 0x0000e807040095a7 */ /* 0x000ee400080210ff */
[----:B---3--:R-:W-:Y:S05]  /*9150*/  @!P1 BRA `(.L_x_155) ;  /* 0xfffffffc00f09947 */ /* 0x008fea000383ffff */
[----:B------:R-:W-:Y:S05]  /*9160*/  BRA `(.L_x_156) ;  /* 0xffffffa400047947 */ /* 0x000fea000383ffff */
.L_x_53:
[----:B--2---:R-:W-:-:S07]  /*9170*/  MOV R4, UR4 ;  /* 0x0000000400047c02 */ /* 0x004fce0008000f00 */
.L_x_157:
[----:B--2---:R2:W3:Y:S02]  /*9180*/  SYNCS.PHASECHK.TRANS64.TRYWAIT P1, [R4+URZ+0xe0], R5 ;  /* 0x0000e005040075a7 */ /* 0x0044e400080211ff */
[----:B---3--:R-:W-:Y:S05]  /*9190*/  @!P1 NANOSLEEP.SYNCS 0x989680 ;  /* 0x009896800000995d */ /* 0x008fea0003900000 */
[----:B------:R-:W3:Y:S02]  /*91a0*/  @!P1 SYNCS.PHASECHK.TRANS64 P1, [R4+URZ+0xe0], R5 ;  /* 0x0000e005040095a7 */ /* 0x000ee400080210ff */
[----:B---3--:R-:W-:Y:S05]  /*91b0*/  @!P1 BRA `(.L_x_157) ;  /* 0xfffffffc00f09947 */ /* 0x008fea000383ffff */
[----:B------:R-:W-:Y:S05]  /*91c0*/  BRA `(.L_x_158) ;  /* 0xffffffa4000c7947 */ /* 0x000fea000383ffff */
.L_x_63:
[----:B--2---:R-:W-:-:S04]  /*91d0*/  MOV R5, UR5 ;  /* 0x0000000500057c02 */ /* 0x004fc80008000f00 */
[----:B------:R2:W3:Y:S03]  /*91e0*/  SYNCS.PHASECHK.TRANS64.TRYWAIT P0, [R5+URZ+0x8], R6 ;  /* 0x00000806050075a7 */ /* 0x0004e600080011ff */
[----:B---3--:R-:W-:Y:S05]  /*91f0*/  @!P0 NANOSLEEP.SYNCS 0x989680 ;  /* 0x009896800000895d */ /* 0x008fea0003900000 */
[----:B------:R-:W3:Y:S02]  /*9200*/  @!P0 SYNCS.PHASECHK.TRANS64 P0, [R5+URZ+0x8], R6 ;  /* 0x00000806050085a7 */ /* 0x000ee400080010ff */
[----:B---3--:R-:W-:Y:S05]  /*9210*/  @!P0 BRA `(.L_x_63) ;  /* 0xfffffffc00ec8947 */ /* 0x008fea000383ffff */
[----:B------:R-:W-:Y:S05]  /*9220*/  BRA `(.L_x_62) ;  /* 0xffffffa400d87947 */ /* 0x000fea000383ffff */
.L_x_65:
[----:B------:R-:W-:Y:S01]  /*9230*/  BSSY B0, `(.L_x_159) ;  /* 0x0000006000007945 */ /* 0x000fe20003800000 */
[----:B------:R-:W-:-:S07]  /*9240*/  MOV R15, 0xffffffff ;  /* 0xffffffff000f7802 */ /* 0x000fce0000000f00 */
[----:B-12--5:R-:W-:Y:S05]  /*9250*/  WARPSYNC.COLLECTIVE R15, `(.L_x_160) ;  /* 0x000000000f0c7348 */ /* 0x026fea0003c00000 */
[----:B------:R-:W-:Y:S02]  /*9260*/  ELECT P6, UR79, PT ;  /* 0x00000000004f782f */ /* 0x000fe400038c0000 */
[----:B------:R-:W-:Y:S01]  /*9270*/  MOV R14, UR79 ;  /* 0x0000004f000e7c02 */ /* 0x000fe20008000f00 */
[----:B-12--5:R-:W-:Y:S10]  /*9280*/  ENDCOLLECTIVE ;  /* 0x000000000000791b */ /* 0x026ff40003800000 */
.L_x_160:
[----:B------:R-:W-:Y:S05]  /*9290*/  BSYNC B0 ;  /* 0x0000000000007941 */ /* 0x000fea0003800000 */
.L_x_159:
[----:B------:R-:W-:Y:S01]  /*92a0*/  PLOP3.LUT P0, PT, P6, PT, PT, 0x80, 0x8 ;  /* 0x000000000008781c */ /* 0x000fe2000370f070 */
[----:B------:R-:W-:-:S12]  /*92b0*/  BRA `(.L_x_161) ;  /* 0xffffffa800047947 */ /* 0x000fd8000383ffff */
.L_x_67:
[----:B--2---:R-:W-:-:S04]  /*92c0*/  MOV R3, UR5 ;  /* 0x0000000500037c02 */ /* 0x004fc80008000f00 */
[----:B------:R2:W3:Y:S03]  /*92d0*/  SYNCS.PHASECHK.TRANS64.TRYWAIT P0, [R3+URZ+0x8], R4 ;  /* 0x00000804030075a7 */ /* 0x0004e600080011ff */
[----:B---3--:R-:W-:Y:S05]  /*92e0*/  @!P0 NANOSLEEP.SYNCS 0x989680 ;  /* 0x009896800000895d */ /* 0x008fea0003900000 */
[----:B------:R-:W3:Y:S02]  /*92f0*/  @!P0 SYNCS.PHASECHK.TRANS64 P0, [R3+URZ+0x8], R4 ;  /* 0x00000804030085a7 */ /* 0x000ee400080010ff */
[----:B---3--:R-:W-:Y:S05]  /*9300*/  @!P0 BRA `(.L_x_67) ;  /* 0xfffffffc00ec8947 */ /* 0x008fea000383ffff */
[----:B------:R-:W-:Y:S05]  /*9310*/  BRA `(.L_x_66) ;  /* 0xffffffa800087947 */ /* 0x000fea000383ffff */
.L_x_68:
[----:B------:R-:W-:-:S07]  /*9320*/  MOV R4, UR20 ;  /* 0x0000001400047c02 */ /* 0x000fce0008000f00 */
.L_x_162:
[----:B-1----:R1:W2:Y:S02]  /*9330*/  SYNCS.PHASECHK.TRANS64.TRYWAIT P0, [R4+URZ+0xe0], R5 ;  /* 0x0000e005040075a7 */ /* 0x0022a400080011ff */
[----:B--2---:R-:W-:Y:S05]  /*9340*/  @!P0 NANOSLEEP.SYNCS 0x989680 ;  /* 0x009896800000895d */ /* 0x004fea0003900000 */
[----:B------:R-:W2:Y:S02]  /*9350*/  @!P0 SYNCS.PHASECHK.TRANS64 P0, [R4+URZ+0xe0], R5 ;  /* 0x0000e005040085a7 */ /* 0x000ea400080010ff */
[----:B--2---:R-:W-:Y:S05]  /*9360*/  @!P0 BRA `(.L_x_162) ;  /* 0xfffffffc00f08947 */ /* 0x004fea000383ffff */
[----:B------:R-:W-:Y:S05]  /*9370*/  BRA `(.L_x_163) ;  /* 0xffffffac00047947 */ /* 0x000fea000383ffff */
.L_x_70:
[----:B------:R-:W-:-:S07]  /*9380*/  MOV R4, UR25 ;  /* 0x0000001900047c02 */ /* 0x000fce0008000f00 */
.L_x_164:
[----:B-1----:R1:W2:Y:S02]  /*9390*/  SYNCS.PHASECHK.TRANS64.TRYWAIT P0, [R4+URZ+0x100], R5 ;  /* 0x00010005040075a7 */ /* 0x0022a400080011ff */
[----:B--2---:R-:W-:Y:S05]  /*93a0*/  @!P0 NANOSLEEP.SYNCS 0x989680 ;  /* 0x009896800000895d */ /* 0x004fea0003900000 */
[----:B------:R-:W2:Y:S02]  /*93b0*/  @!P0 SYNCS.PHASECHK.TRANS64 P0, [R4+URZ+0x100], R5 ;  /* 0x00010005040085a7 */ /* 0x000ea400080010ff */
[----:B--2---:R-:W-:Y:S05]  /*93c0*/  @!P0 BRA `(.L_x_164) ;  /* 0xfffffffc00f08947 */ /* 0x004fea000383ffff */
[----:B------:R-:W-:Y:S05]  /*93d0*/  BRA `(.L_x_69) ;  /* 0xffffffac00247947 */ /* 0x000fea000383ffff */
.L_x_74:
[----:B-1----:R-:W-:Y:S07]  /*93e0*/  MOV R4, UR18 ;  /* 0x0000001200047c02 */ /* 0x002fee0008000f00 */
.L_x_165:
[----:B-1----:R1:W2:Y:S02]  /*93f0*/  SYNCS.PHASECHK.TRANS64.TRYWAIT P0, [R4+URZ], R7 ;  /* 0x00000007040075a7 */ /* 0x0022a400080011ff */
[----:B--2---:R-:W-:Y:S05]  /*9400*/  @!P0 NANOSLEEP.SYNCS 0x989680 ;  /* 0x009896800000895d */ /* 0x004fea0003900000 */
[----:B------:R-:W2:Y:S02]  /*9410*/  @!P0 SYNCS.PHASECHK.TRANS64 P0, [R4+URZ], R7 ;  /* 0x00000007040085a7 */ /* 0x000ea400080010ff */
[----:B--2---:R-:W-:Y:S05]  /*9420*/  @!P0 BRA `(.L_x_165) ;  /* 0xfffffffc00f08947 */ /* 0x004fea000383ffff */
[----:B------:R-:W-:Y:S05]  /*9430*/  BRA `(.L_x_73) ;  /* 0xffffffac00487947 */ /* 0x000fea000383ffff */
.L_x_78:
[----:B--2---:R-:W-:-:S07]  /*9440*/  MOV R0, UR4 ;  /* 0x0000000400007c02 */ /* 0x004fce0008000f00 */
.L_x_166:
[----:B-1----:R1:W2:Y:S02]  /*9450*/  SYNCS.PHASECHK.TRANS64.TRYWAIT P0, [R0+URZ], R5 ;  /* 0x00000005000075a7 */ /* 0x0022a400080011ff */
[----:B--2---:R-:W-:Y:S05]  /*9460*/  @!P0 NANOSLEEP.SYNCS 0x989680 ;  /* 0x009896800000895d */ /* 0x004fea0003900000 */
[----:B------:R-:W2:Y:S02]  /*9470*/  @!P0 SYNCS.PHASECHK.TRANS64 P0, [R0+URZ], R5 ;  /* 0x00000005000085a7 */ /* 0x000ea400080010ff */
[----:B--2---:R-:W-:Y:S05]  /*9480*/  @!P0 BRA `(.L_x_166) ;  /* 0xfffffffc00f08947 */ /* 0x004fea000383ffff */
[----:B------:R-:W-:Y:S05]  /*9490*/  BRA `(.L_x_167) ;  /* 0xffffffb000507947 */ /* 0x000fea000383ffff */
.L_x_81:
[----:B------:R-:W-:-:S07]  /*94a0*/  MOV R0, UR20 ;  /* 0x0000001400007c02 */ /* 0x000fce0008000f00 */
.L_x_168:
[----:B-1----:R1:W2:Y:S02]  /*94b0*/  SYNCS.PHASECHK.TRANS64.TRYWAIT P1, [R0+URZ+0x110], R5 ;  /* 0x00011005000075a7 */ /* 0x0022a400080211ff */
[----:B--2---:R-:W-:Y:S05]  /*94c0*/  @!P1 NANOSLEEP.SYNCS 0x989680 ;  /* 0x009896800000995d */ /* 0x004fea0003900000 */
[----:B------:R-:W2:Y:S02]  /*94d0*/  @!P1 SYNCS.PHASECHK.TRANS64 P1, [R0+URZ+0x110], R5 ;  /* 0x00011005000095a7 */ /* 0x000ea400080210ff */
[----:B--2---:R-:W-:Y:S05]  /*94e0*/  @!P1 BRA `(.L_x_168) ;  /* 0xfffffffc00f09947 */ /* 0x004fea000383ffff */
[----:B------:R-:W-:Y:S05]  /*94f0*/  BRA `(.L_x_169) ;  /* 0xffffffb0009c7947 */ /* 0x000fea000383ffff */
.L_x_86:
[----:B------:R-:W-:Y:S07]  /*9500*/  MOV R0, UR24 ;  /* 0x0000001800007c02 */ /* 0x000fee0008000f00 */
.L_x_170:
[----:B---3--:R3:W4:Y:S02]  /*9510*/  SYNCS.PHASECHK.TRANS64.TRYWAIT P0, [R0+URZ+0xe0], R5 ;  /* 0x0000e005000075a7 */ /* 0x00872400080011ff */
[----:B----4-:R-:W-:Y:S05]  /*9520*/  @!P0 NANOSLEEP.SYNCS 0x989680 ;  /* 0x009896800000895d */ /* 0x010fea0003900000 */
[----:B------:R-:W4:Y:S02]  /*9530*/  @!P0 SYNCS.PHASECHK.TRANS64 P0, [R0+URZ+0xe0], R5 ;  /* 0x0000e005000085a7 */ /* 0x000f2400080010ff */
[----:B----4-:R-:W-:Y:S05]  /*9540*/  @!P0 BRA `(.L_x_170) ;  /* 0xfffffffc00f08947 */ /* 0x010fea000383ffff */
[----:B------:R-:W-:Y:S05]  /*9550*/  BRA `(.L_x_171) ;  /* 0xffffffb400dc7947 */ /* 0x000fea000383ffff */
.L_x_89:
[----:B------:R-:W-:Y:S07]  /*9560*/  MOV R0, UR24 ;  /* 0x0000001800007c02 */ /* 0x000fee0008000f00 */
.L_x_172:
[----:B---3--:R3:W4:Y:S02]  /*9570*/  SYNCS.PHASECHK.TRANS64.TRYWAIT P2, [R0+URZ+0xd8], R9 ;  /* 0x0000d809000075a7 */ /* 0x00872400080411ff */
[----:B----4-:R-:W-:Y:S05]  /*9580*/  @!P2 NANOSLEEP.SYNCS 0x989680 ;  /* 0x009896800000a95d */ /* 0x010fea0003900000 */
[----:B------:R-:W4:Y:S02]  /*9590*/  @!P2 SYNCS.PHASECHK.TRANS64 P2, [R0+URZ+0xd8], R9 ;  /* 0x0000d8090000a5a7 */ /* 0x000f2400080410ff */
[----:B----4-:R-:W-:Y:S05]  /*95a0*/  @!P2 BRA `(.L_x_172) ;  /* 0xfffffffc00f0a947 */ /* 0x010fea000383ffff */
[----:B------:R-:W-:Y:S05]  /*95b0*/  BRA `(.L_x_88) ;  /* 0xffffffbc003c7947 */ /* 0x000fea000383ffff */
.L_x_92:
[----:B------:R-:W-:Y:S07]  /*95c0*/  MOV R2, UR7 ;  /* 0x0000000700027c02 */ /* 0x000fee0008000f00 */
.L_x_173:
[----:B-1----:R1:W3:Y:S02]  /*95d0*/  SYNCS.PHASECHK.TRANS64.TRYWAIT P1, [R2+URZ+0xb8], R9 ;  /* 0x0000b809020075a7 */ /* 0x0022e400080211ff */
[----:B---3--:R-:W-:Y:S05]  /*95e0*/  @!P1 NANOSLEEP.SYNCS 0x989680 ;  /* 0x009896800000995d */ /* 0x008fea0003900000 */
[----:B------:R-:W3:Y:S02]  /*95f0*/  @!P1 SYNCS.PHASECHK.TRANS64 P1, [R2+URZ+0xb8], R9 ;  /* 0x0000b809020095a7 */ /* 0x000ee400080210ff */
[----:B---3--:R-:W-:Y:S05]  /*9600*/  @!P1 BRA `(.L_x_173) ;  /* 0xfffffffc00f09947 */ /* 0x008fea000383ffff */
[----:B------:R-:W-:Y:S05]  /*9610*/  BRA `(.L_x_174) ;  /* 0xffffffbc00f87947 */ /* 0x000fea000383ffff */
.L_x_93:
[----:B------:R-:W-:Y:S07]  /*9620*/  MOV R0, UR4 ;  /* 0x0000000400007c02 */ /* 0x000fee0008000f00 */
.L_x_175:
[----:B-1----:R1:W3:Y:S02]  /*9630*/  SYNCS.PHASECHK.TRANS64.TRYWAIT P0, [R0+URZ+0xb8], R9 ;  /* 0x0000b809000075a7 */ /* 0x0022e400080011ff */
[----:B---3--:R-:W-:Y:S05]  /*9640*/  @!P0 NANOSLEEP.SYNCS 0x989680 ;  /* 0x009896800000895d */ /* 0x008fea0003900000 */
[----:B------:R-:W3:Y:S02]  /*9650*/  @!P0 SYNCS.PHASECHK.TRANS64 P0, [R0+URZ+0xb8], R9 ;  /* 0x0000b809000085a7 */ /* 0x000ee400080010ff */
[----:B---3--:R-:W-:Y:S05]  /*9660*/  @!P0 BRA `(.L_x_175) ;  /* 0xfffffffc00f08947 */ /* 0x008fea000383ffff */
[----:B------:R-:W-:Y:S05]  /*9670*/  BRA `(.L_x_176) ;  /* 0xffffffc000687947 */ /* 0x000fea000383ffff */
.L_x_95:
[----:B------:R-:W-:-:S07]  /*9680*/  MOV R0, UR4 ;  /* 0x0000000400007c02 */ /* 0x000fce0008000f00 */
.L_x_177:
[----:B-1----:R1:W3:Y:S02]  /*9690*/  SYNCS.PHASECHK.TRANS64.TRYWAIT P0, [R0+URZ], R3 ;  /* 0x00000003000075a7 */ /* 0x0022e400080011ff */
[----:B---3--:R-:W-:Y:S05]  /*96a0*/  @!P0 NANOSLEEP.SYNCS 0x989680 ;  /* 0x009896800000895d */ /* 0x008fea0003900000 */
[----:B------:R-:W3:Y:S02]  /*96b0*/  @!P0 SYNCS.PHASECHK.TRANS64 P0, [R0+URZ], R3 ;  /* 0x00000003000085a7 */ /* 0x000ee400080010ff */
[----:B---3--:R-:W-:Y:S05]  /*96c0*/  @!P0 BRA `(.L_x_177) ;  /* 0xfffffffc00f08947 */ /* 0x008fea000383ffff */
[----:B------:R-:W-:Y:S05]  /*96d0*/  BRA `(.L_x_178) ;  /* 0xffffffc000f47947 */ /* 0x000fea000383ffff */
.L_x_96:
[----:B------:R-:W-:-:S07]  /*96e0*/  MOV R0, UR5 ;  /* 0x0000000500007c02 */ /* 0x000fce0008000f00 */
.L_x_179:
[----:B-1----:R1:W3:Y:S02]  /*96f0*/  SYNCS.PHASECHK.TRANS64.TRYWAIT P0, [R0+URZ], R3 ;  /* 0x00000003000075a7 */ /* 0x0022e400080011ff */
[----:B---3--:R-:W-:Y:S05]  /*9700*/  @!P0 NANOSLEEP.SYNCS 0x989680 ;  /* 0x009896800000895d */ /* 0x008fea0003900000 */
[----:B------:R-:W3:Y:S02]  /*9710*/  @!P0 SYNCS.PHASECHK.TRANS64 P0, [R0+URZ], R3 ;  /* 0x00000003000085a7 */ /* 0x000ee400080010ff */
[----:B---3--:R-:W-:Y:S05]  /*9720*/  @!P0 BRA `(.L_x_179) ;  /* 0xfffffffc00f08947 */ /* 0x008fea000383ffff */
[----:B------:R-:W-:Y:S05]  /*9730*/  BRA `(.L_x_180) ;  /* 0xffffffc400007947 */ /* 0x000fea000383ffff */
.L_x_98:
[----:B------:R-:W-:Y:S07]  /*9740*/  MOV R0, UR50 ;  /* 0x0000003200007c02 */ /* 0x000fee0008000f00 */
.L_x_181:
[----:B-1----:R1:W2:Y:S02]  /*9750*/  SYNCS.PHASECHK.TRANS64.TRYWAIT P0, [R0+URZ+0xe0], R3 ;  /* 0x0000e003000075a7 */ /* 0x0022a400080011ff */
[----:B--2---:R-:W-:Y:S05]  /*9760*/  @!P0 NANOSLEEP.SYNCS 0x989680 ;  /* 0x009896800000895d */ /* 0x004fea0003900000 */
[----:B------:R-:W2:Y:S02]  /*9770*/  @!P0 SYNCS.PHASECHK.TRANS64 P0, [R0+URZ+0xe0], R3 ;  /* 0x0000e003000085a7 */ /* 0x000ea400080010ff */
[----:B--2---:R-:W-:Y:S05]  /*9780*/  @!P0 BRA `(.L_x_181) ;  /* 0xfffffffc00f08947 */ /* 0x004fea000383ffff */
[----:B------:R-:W-:Y:S05]  /*9790*/  BRA `(.L_x_182) ;  /* 0xffffffc400e87947 */ /* 0x000fea000383ffff */
.L_x_108:
[----:B-1----:R1:W2:Y:S02]  /*97a0*/  SYNCS.PHASECHK.TRANS64.TRYWAIT P1, [R0+URZ+0xa0], R5 ;  /* 0x0000a005000075a7 */ /* 0x0022a400080211ff */
[----:B--2---:R-:W-:Y:S05]  /*97b0*/  @!P1 NANOSLEEP.SYNCS 0x989680 ;  /* 0x009896800000995d */ /* 0x004fea0003900000 */
[----:B------:R-:W2:Y:S02]  /*97c0*/  @!P1 SYNCS.PHASECHK.TRANS64 P1, [R0+URZ+0xa0], R5 ;  /* 0x0000a005000095a7 */ /* 0x000ea400080210ff */
[----:B--2---:R-:W-:Y:S05]  /*97d0*/  @!P1 BRA `(.L_x_108) ;  /* 0xfffffffc00f09947 */ /* 0x004fea000383ffff */
[----:B------:R-:W-:Y:S05]  /*97e0*/  BRA `(.L_x_107) ;  /* 0xffffffd400fc7947 */ /* 0x000fea000383ffff */
.L_x_110:
[----:B-1----:R1:W3:Y:S02]  /*97f0*/  SYNCS.PHASECHK.TRANS64.TRYWAIT P0, [R108+URZ+0xf0], R3 ;  /* 0x0000f0036c0075a7 */ /* 0x0022e400080011ff */
[----:B---3--:R-:W-:Y:S05]  /*9800*/  @!P0 NANOSLEEP.SYNCS 0x989680 ;  /* 0x009896800000895d */ /* 0x008fea0003900000 */
[----:B------:R-:W3:Y:S02]  /*9810*/  @!P0 SYNCS.PHASECHK.TRANS64 P0, [R108+URZ+0xf0], R3 ;  /* 0x0000f0036c0085a7 */ /* 0x000ee400080010ff */
[----:B---3--:R-:W-:Y:S05]  /*9820*/  @!P0 BRA `(.L_x_110) ;  /* 0xfffffffc00f08947 */ /* 0x008fea000383ffff */
[----:B------:R-:W-:Y:S05]  /*9830*/  BRA `(.L_x_109) ;  /* 0xffffffd800347947 */ /* 0x000fea000383ffff */
.L_x_121:
[----:B---3--:R3:W4:Y:S02]  /*9840*/  SYNCS.PHASECHK.TRANS64.TRYWAIT P0, [R3+URZ+0xa0], R46 ;  /* 0x0000a02e030075a7 */ /* 0x00872400080011ff */
[----:B----4-:R-:W-:Y:S05]  /*9850*/  @!P0 NANOSLEEP.SYNCS 0x989680 ;  /* 0x009896800000895d */ /* 0x010fea0003900000 */
[----:B------:R-:W4:Y:S02]  /*9860*/  @!P0 SYNCS.PHASECHK.TRANS64 P0, [R3+URZ+0xa0], R46 ;  /* 0x0000a02e030085a7 */ /* 0x000f2400080010ff */
[----:B----4-:R-:W-:Y:S05]  /*9870*/  @!P0 BRA `(.L_x_121) ;  /* 0xfffffffc00f08947 */ /* 0x010fea000383ffff */
[----:B------:R-:W-:Y:S05]  /*9880*/  BRA `(.L_x_120) ;  /* 0xffffffe4002c7947 */ /* 0x000fea000383ffff */
        .weak           $__internal_0_$__cuda_sm10x_tcgen05_guardrail_trap_col_being_dealloced_not_returned_by_alloc
        .type           $__internal_0_$__cuda_sm10x_tcgen05_guardrail_trap_col_being_dealloced_not_returned_by_alloc,@function
        .size           $__internal_0_$__cuda_sm10x_tcgen05_guardrail_trap_col_being_dealloced_not_returned_by_alloc,($__internal_1_$__cuda_sm10x_tcgen05_guardrail_trap_phase_invalid_during_alloc - $__internal_0_$__cuda_sm10x_tcgen05_guardrail_trap_col_being_dealloced_not_returned_by_alloc)
$__internal_0_$__cuda_sm10x_tcgen05_guardrail_trap_col_being_dealloced_not_returned_by_alloc:
[----:B------:R-:W-:Y:S05]  /*9890*/  BPT.TRAP 0x1 ;  /* 0x000000040000795c */ /* 0x000fea0000300000 */
[----:B------:R-:W-:-:S04]  /*98a0*/  HFMA2 R3, -RZ, RZ, 0, 0 ;  /* 0x00000000ff037431 */ /* 0x000fc800000001ff */
[----:B------:R-:W-:Y:S05]  /*98b0*/  RET.REL.NODEC R2 `(_ZN7cutlass13device_kernelINS_4conv6kernel13ConvUniversalINS1_16ConvProblemShapeILNS1_8OperatorE1ELi3EEENS1_10collective14CollectiveConvINS1_47MainloopSm100TmaUmmaWarpSpecializedImplicitGemmILS5_1ELi10ELi3ELi1ELi2EN4cute5tupleIJNSA_1CILi2EEENSC_ILi1EEESE_EEEEENSB_IJNSC_ILi256EEENSC_ILi64EEENSB_IJSI_EEEEEENS_6half_tESL_NSA_8TiledMMAINSA_8MMA_AtomIJNSA_26SM100_MMA_F16BF16_2x1SM_SSISL_SL_fLi256ELi64ELNSA_4UMMA5MajorE0ELSQ_1ELNSP_7ScaleInE0ELSR_0EEEEEENSA_6LayoutINSB_IJSE_SE_SE_EEENSB_IJNSC_ILi0EEESW_SW_EEEEENSB_IJNSA_10UnderscoreESZ_SZ_EEEEENS7_6detail27Sm100ImplicitGemmTileTraitsINSA_25SM100_TMA_2SM_LOAD_IM2COLENSA_14ComposedLayoutINSA_7SwizzleILi3ELi4ELi3EEENSA_18smem_ptr_flag_bitsILi16EEENSU_INSB_IJNSC_ILi8EEESI_EEENSB_IJSI_SE_EEEEEEEvEENS13_INSA_18SM100_TMA_2SM_LOADENS15_INS16_ILi2ELi4ELi3EEES19_NSU_INSB_IJNSC_ILi32EEES1A_EEENSB_IJSE_S1I_EEEEEEEvEEEENS_8epilogue10collective18CollectiveEpilogueINS1P_23Sm100TmaWarpSpecializedILi3ELi2ELi32ELb1ELb0EEEJNSB_IJNSC_ILi128EEESI_SJ_EEENSB_IJNSU_IS1U_SE_EENSU_IS1I_SE_EEEEESL_NSB_IJNSB_IJllllEEESE_SW_EEESL_S20_NS1P_6fusion15FusionCallbacksIS1T_NS21_17LinearCombinationISL_fSL_fLNS_15FloatRoundStyleE2EEES1V_S1Y_JEEENSA_5SM1004TMEM4LOAD26SM100_TMEM_LOAD_32dp32b32xENSA_20SM90_TMA_LOAD_IM2COLENS15_IS1H_S19_NSU_INSB_IJS1A_S1I_EEENSB_IJS1I_SE_EEEEEEENSA_39AutoVectorizingCopyWithAssumedAlignmentILi128EEENSA_21SM90_TMA_STORE_IM2COLES2F_S2H_S2H_EEEvvEEEEvNT_6ParamsE) ;  /* 0xffffff6402d07950 */ /* 0x000fea0003c3ffff */
        .weak           $__internal_1_$__cuda_sm10x_tcgen05_guardrail_trap_phase_invalid_during_alloc
        .type           $__internal_1_$__cuda_sm10x_tcgen05_guardrail_trap_phase_invalid_during_alloc,@function
        .size           $__internal_1_$__cuda_sm10x_tcgen05_guardrail_trap_phase_invalid_during_alloc,($__internal_2_$__cuda_sm10x_tcgen05_guardrail_trap_unallocated_columns_being_dealloced - $__internal_1_$__cuda_sm10x_tcgen05_guardrail_trap_phase_invalid_during_alloc)
$__internal_1_$__cuda_sm10x_tcgen05_guardrail_trap_phase_invalid_during_alloc:
[----:B------:R-:W-:Y:S05]  /*98c0*/  BPT.TRAP 0x1 ;  /* 0x000000040000795c */ /* 0x000fea0000300000 */
[----:B------:R-:W-:-:S04]  /*98d0*/  MOV R5, 0x0 ;  /* 0x0000000000057802 */ /* 0x000fc80000000f00 */
[----:B------:R-:W-:Y:S05]  /*98e0*/  RET.REL.NODEC R4 `(_ZN7cutlass13device_kernelINS_4conv6kernel13ConvUniversalINS1_16ConvProblemShapeILNS1_8OperatorE1ELi3EEENS1_10collective14CollectiveConvINS1_47MainloopSm100TmaUmmaWarpSpecializedImplicitGemmILS5_1ELi10ELi3ELi1ELi2EN4cute5tupleIJNSA_1CILi2EEENSC_ILi1EEESE_EEEEENSB_IJNSC_ILi256EEENSC_ILi64EEENSB_IJSI_EEEEEENS_6half_tESL_NSA_8TiledMMAINSA_8MMA_AtomIJNSA_26SM100_MMA_F16BF16_2x1SM_SSISL_SL_fLi256ELi64ELNSA_4UMMA5MajorE0ELSQ_1ELNSP_7ScaleInE0ELSR_0EEEEEENSA_6LayoutINSB_IJSE_SE_SE_EEENSB_IJNSC_ILi0EEESW_SW_EEEEENSB_IJNSA_10UnderscoreESZ_SZ_EEEEENS7_6detail27Sm100ImplicitGemmTileTraitsINSA_25SM100_TMA_2SM_LOAD_IM2COLENSA_14ComposedLayoutINSA_7SwizzleILi3ELi4ELi3EEENSA_18smem_ptr_flag_bitsILi16EEENSU_INSB_IJNSC_ILi8EEESI_EEENSB_IJSI_SE_EEEEEEEvEENS13_INSA_18SM100_TMA_2SM_LOADENS15_INS16_ILi2ELi4ELi3EEES19_NSU_INSB_IJNSC_ILi32EEES1A_EEENSB_IJSE_S1I_EEEEEEEvEEEENS_8epilogue10collective18CollectiveEpilogueINS1P_23Sm100TmaWarpSpecializedILi3ELi2ELi32ELb1ELb0EEEJNSB_IJNSC_ILi128EEESI_SJ_EEENSB_IJNSU_IS1U_SE_EENSU_IS1I_SE_EEEEESL_NSB_IJNSB_IJllllEEESE_SW_EEESL_S20_NS1P_6fusion15FusionCallbacksIS1T_NS21_17LinearCombinationISL_fSL_fLNS_15FloatRoundStyleE2EEES1V_S1Y_JEEENSA_5SM1004TMEM4LOAD26SM100_TMEM_LOAD_32dp32b32xENSA_20SM90_TMA_LOAD_IM2COLENS15_IS1H_S19_NSU_INSB_IJS1A_S1I_EEENSB_IJS1I_SE_EEEEEEENSA_39AutoVectorizingCopyWithAssumedAlignmentILi128EEENSA_21SM90_TMA_STORE_IM2COLES2F_S2H_S2H_EEEvvEEEEvNT_6ParamsE) ;  /* 0xffffff6404c47950 */ /* 0x000fea0003c3ffff */
        .weak           $__internal_2_$__cuda_sm10x_tcgen05_guardrail_trap_unallocated_columns_being_dealloced
        .type           $__internal_2_$__cuda_sm10x_tcgen05_guardrail_trap_unallocated_columns_being_dealloced,@function
        .size           $__internal_2_$__cuda_sm10x_tcgen05_guardrail_trap_unallocated_columns_being_dealloced,(.L_x_184 - $__internal_2_$__cuda_sm10x_tcgen05_guardrail_trap_unallocated_columns_being_dealloced)
$__internal_2_$__cuda_sm10x_tcgen05_guardrail_trap_unallocated_columns_being_dealloced:
[----:B------:R-:W-:Y:S05]  /*98f0*/  BPT.TRAP 0x1 ;  /* 0x000000040000795c */ /* 0x000fea0000300000 */
[----:B------:R-:W-:-:S04]  /*9900*/  HFMA2 R3, -RZ, RZ, 0, 0 ;  /* 0x00000000ff037431 */ /* 0x000fc800000001ff */
[----:B------:R-:W-:Y:S05]  /*9910*/  RET.REL.NODEC R2 `(_ZN7cutlass13device_kernelINS_4conv6kernel13ConvUniversalINS1_16ConvProblemShapeILNS1_8OperatorE1ELi3EEENS1_10collective14CollectiveConvINS1_47MainloopSm100TmaUmmaWarpSpecializedImplicitGemmILS5_1ELi10ELi3ELi1ELi2EN4cute5tupleIJNSA_1CILi2EEENSC_ILi1EEESE_EEEEENSB_IJNSC_ILi256EEENSC_ILi64EEENSB_IJSI_EEEEEENS_6half_tESL_NSA_8TiledMMAINSA_8MMA_AtomIJNSA_26SM100_MMA_F16BF16_2x1SM_SSISL_SL_fLi256ELi64ELNSA_4UMMA5MajorE0ELSQ_1ELNSP_7ScaleInE0ELSR_0EEEEEENSA_6LayoutINSB_IJSE_SE_SE_EEENSB_IJNSC_ILi0EEESW_SW_EEEEENSB_IJNSA_10UnderscoreESZ_SZ_EEEEENS7_6detail27Sm100ImplicitGemmTileTraitsINSA_25SM100_TMA_2SM_LOAD_IM2COLENSA_14ComposedLayoutINSA_7SwizzleILi3ELi4ELi3EEENSA_18smem_ptr_flag_bitsILi16EEENSU_INSB_IJNSC_ILi8EEESI_EEENSB_IJSI_SE_EEEEEEEvEENS13_INSA_18SM100_TMA_2SM_LOADENS15_INS16_ILi2ELi4ELi3EEES19_NSU_INSB_IJNSC_ILi32EEES1A_EEENSB_IJSE_S1I_EEEEEEEvEEEENS_8epilogue10collective18CollectiveEpilogueINS1P_23Sm100TmaWarpSpecializedILi3ELi2ELi32ELb1ELb0EEEJNSB_IJNSC_ILi128EEESI_SJ_EEENSB_IJNSU_IS1U_SE_EENSU_IS1I_SE_EEEEESL_NSB_IJNSB_IJllllEEESE_SW_EEESL_S20_NS1P_6fusion15FusionCallbacksIS1T_NS21_17LinearCombinationISL_fSL_fLNS_15FloatRoundStyleE2EEES1V_S1Y_JEEENSA_5SM1004TMEM4LOAD26SM100_TMEM_LOAD_32dp32b32xENSA_20SM90_TMA_LOAD_IM2COLENS15_IS1H_S19_NSU_INSB_IJS1A_S1I_EEENSB_IJS1I_SE_EEEEEEENSA_39AutoVectorizingCopyWithAssumedAlignmentILi128EEENSA_21SM90_TMA_STORE_IM2COLES2F_S2H_S2H_EEEvvEEEEvNT_6ParamsE) ;  /* 0xffffff6402b87950 */ /* 0x000fea0003c3ffff */
.L_x_183:
[----:B------:R-:W-:-:S00]  /*9920*/  BRA `(.L_x_183) ;  /* 0xfffffffc00fc7947 */ /* 0x000fc0000383ffff */
[----:B------:R-:W-:-:S00]  /*9930*/  NOP ;  /* 0x0000000000007918 */ /* 0x000fc00000000000 */
        /* <DEDUP_REMOVED lines=12> */
.L_x_184:


//--------------------- .nv.global.init           --------------------------
	.section	.nv.global.init,"aw",@progbits
.nv.global.init:
	.type		$str$29,@object
	.size		$str$29,($str$30 - $str$29)
$str$29:
        /*0000*/ 	.byte	0x28, 0x61, 0x64, 0x64, 0x72, 0x65, 0x73, 0x73, 0x20, 0x26, 0x20, 0x6d, 0x61, 0x73, 0x6b, 0x29
        /*0010*/ 	.byte	0x20, 0x3d, 0x3d, 0x20, 0x30, 0x00
	.type		$str$30,@object
	.size		$str$30,($str$28 - $str$30)
$str$30:
        /*0016*/ 	.byte	0x2f, 0x74, 0x6d, 0x70, 0x2f, 0x63, 0x75, 0x74, 0x6c, 0x61, 0x73, 0x73, 0x5f, 0x73, 0x77, 0x65
        /*0026*/ 	.byte	0x65, 0x70, 0x5f, 0x73, 0x72, 0x63, 0x2f, 0x69, 0x6e, 0x63, 0x6c, 0x75, 0x64, 0x65, 0x2f, 0x63
        /*0036*/ 	.byte	0x75, 0x74, 0x65, 0x2f, 0x70, 0x6f, 0x69, 0x6e, 0x74, 0x65, 0x72, 0x5f, 0x66, 0x6c, 0x61, 0x67
        /*0046*/ 	.byte	0x67, 0x65, 0x64, 0x2e, 0x68, 0x70, 0x70, 0x00
	.type		$str$28,@object
	.size		$str$28,($str$27 - $str$28)
$str$28:
        /*004e*/ 	.byte	0x2f, 0x74, 0x6d, 0x70, 0x2f, 0x63, 0x75, 0x74, 0x6c, 0x61, 0x73, 0x73, 0x5f, 0x73, 0x77, 0x65
        /*005e*/ 	.byte	0x65, 0x70, 0x5f, 0x73, 0x72, 0x63, 0x2f, 0x69, 0x6e, 0x63, 0x6c, 0x75, 0x64, 0x65, 0x2f, 0x63
        /*006e*/ 	.byte	0x75, 0x74, 0x65, 0x2f, 0x61, 0x74, 0x6f, 0x6d, 0x2f, 0x63, 0x6f, 0x70, 0x79, 0x5f, 0x74, 0x72
        /*007e*/ 	.byte	0x61, 0x69, 0x74, 0x73, 0x5f, 0x73, 0x6d, 0x31, 0x30, 0x30, 0x2e, 0x68, 0x70, 0x70, 0x00
	.type		$str$27,@object
	.size		$str$27,(__unnamed_1 - $str$27)
$str$27:
        /*008d*/ 	.byte	0x28, 0x28, 0x75, 0x69, 0x6e, 0x74, 0x33, 0x32, 0x5f, 0x74, 0x28, 0x74, 0x68, 0x72, 0x65, 0x61
        /*009d*/ 	.byte	0x64, 0x49, 0x64, 0x78, 0x2e, 0x78, 0x29, 0x20, 0x2f, 0x20, 0x33, 0x32, 0x29, 0x20, 0x25, 0x20
        /*00ad*/ 	.byte	0x34, 0x29, 0x20, 0x3d, 0x3d, 0x20, 0x28, 0x28, 0x28, 0x74, 0x6d, 0x65, 0x6d, 0x5f, 0x61, 0x64
        /*00bd*/ 	.byte	0x64, 0x72, 0x20, 0x3e, 0x3e, 0x20, 0x31, 0x36, 0x29, 0x20, 0x2f, 0x20, 0x33, 0x32, 0x29, 0x20
        /*00cd*/ 	.byte	0x25, 0x20, 0x34, 0x29, 0x00
	.type		__unnamed_1,@object
	.size		__unnamed_1,(__unnamed_2 - __unnamed_1)
__unnamed_1:
        /*00d2*/ 	.byte	0x61, 0x75, 0x74, 0x6f, 0x20, 0x63, 0x75, 0x74, 0x65, 0x3a, 0x3a, 0x61, 0x73, 0x5f, 0x70, 0x6f
        /* <DEDUP_REMOVED lines=24> */
        /*0262*/ 	.byte	0x3e, 0x3e, 0x3e, 0x3e, 0x5d, 0x00
	.type		__unnamed_2,@object
	.size		__unnamed_2,(.L_2 - __unnamed_2)
__unnamed_2:
        /* <DEDUP_REMOVED lines=42> */
        /*0508*/ 	.byte	0x3e, 0x3e, 0x5d, 0x00
.L_2:


//--------------------- .nv.shared._ZN7cutlass13device_kernelINS_4conv6kernel13ConvUniversalINS1_16ConvProblemShapeILNS1_8OperatorE1ELi3EEENS1_10collective14CollectiveConvINS1_47MainloopSm100TmaUmmaWarpSpecializedImplicitGemmILS5_1ELi10ELi3ELi1ELi2EN4cute5tupleIJNSA_1CILi2EEENSC_ILi1EEESE_EEEEENSB_IJNSC_ILi256EEENSC_ILi64EEENSB_IJSI_EEEEEENS_6half_tESL_NSA_8TiledMMAINSA_8MMA_AtomIJNSA_26SM100_MMA_F16BF16_2x1SM_SSISL_SL_fLi256ELi64ELNSA_4UMMA5MajorE0ELSQ_1ELNSP_7ScaleInE0ELSR_0EEEEEENSA_6LayoutINSB_IJSE_SE_SE_EEENSB_IJNSC_ILi0EEESW_SW_EEEEENSB_IJNSA_10UnderscoreESZ_SZ_EEEEENS7_6detail27Sm100ImplicitGemmTileTraitsINSA_25SM100_TMA_2SM_LOAD_IM2COLENSA_14ComposedLayoutINSA_7SwizzleILi3ELi4ELi3EEENSA_18smem_ptr_flag_bitsILi16EEENSU_INSB_IJNSC_ILi8EEESI_EEENSB_IJSI_SE_EEEEEEEvEENS13_INSA_18SM100_TMA_2SM_LOADENS15_INS16_ILi2ELi4ELi3EEES19_NSU_INSB_IJNSC_ILi32EEES1A_EEENSB_IJSE_S1I_EEEEEEEvEEEENS_8epilogue10collective18CollectiveEpilogueINS1P_23Sm100TmaWarpSpecializedILi3ELi2ELi32ELb1ELb0EEEJNSB_IJNSC_ILi128EEESI_SJ_EEENSB_IJNSU_IS1U_SE_EENSU_IS1I_SE_EEEEESL_NSB_IJNSB_IJllllEEESE_SW_EEESL_S20_NS1P_6fusion15FusionCallbacksIS1T_NS21_17LinearCombinationISL_fSL_fLNS_15FloatRoundStyleE2EEES1V_S1Y_JEEENSA_5SM1004TMEM4LOAD26SM100_TMEM_LOAD_32dp32b32xENSA_20SM90_TMA_LOAD_IM2COLENS15_IS1H_S19_NSU_INSB_IJS1A_S1I_EEENSB_IJS1I_SE_EEEEEEENSA_39AutoVectorizingCopyWithAssumedAlignmentILi128EEENSA_21SM90_TMA_STORE_IM2COLES2F_S2H_S2H_EEEvvEEEEvNT_6ParamsE --------------------------
	.section	.nv.shared._ZN7cutlass13device_kernelINS_4conv6kernel13ConvUniversalINS1_16ConvProblemShapeILNS1_8OperatorE1ELi3EEENS1_10collective14CollectiveConvINS1_47MainloopSm100TmaUmmaWarpSpecializedImplicitGemmILS5_1ELi10ELi3ELi1ELi2EN4cute5tupleIJNSA_1CILi2EEENSC_ILi1EEESE_EEEEENSB_IJNSC_ILi256EEENSC_ILi64EEENSB_IJSI_EEEEEENS_6half_tESL_NSA_8TiledMMAINSA_8MMA_AtomIJNSA_26SM100_MMA_F16BF16_2x1SM_SSISL_SL_fLi256ELi64ELNSA_4UMMA5MajorE0ELSQ_1ELNSP_7ScaleInE0ELSR_0EEEEEENSA_6LayoutINSB_IJSE_SE_SE_EEENSB_IJNSC_ILi0EEESW_SW_EEEEENSB_IJNSA_10UnderscoreESZ_SZ_EEEEENS7_6detail27Sm100ImplicitGemmTileTraitsINSA_25SM100_TMA_2SM_LOAD_IM2COLENSA_14ComposedLayoutINSA_7SwizzleILi3ELi4ELi3EEENSA_18smem_ptr_flag_bitsILi16EEENSU_INSB_IJNSC_ILi8EEESI_EEENSB_IJSI_SE_EEEEEEEvEENS13_INSA_18SM100_TMA_2SM_LOADENS15_INS16_ILi2ELi4ELi3EEES19_NSU_INSB_IJNSC_ILi32EEES1A_EEENSB_IJSE_S1I_EEEEEEEvEEEENS_8epilogue10collective18CollectiveEpilogueINS1P_23Sm100TmaWarpSpecializedILi3ELi2ELi32ELb1ELb0EEEJNSB_IJNSC_ILi128EEESI_SJ_EEENSB_IJNSU_IS1U_SE_EENSU_IS1I_SE_EEEEESL_NSB_IJNSB_IJllllEEESE_SW_EEESL_S20_NS1P_6fusion15FusionCallbacksIS1T_NS21_17LinearCombinationISL_fSL_fLNS_15FloatRoundStyleE2EEES1V_S1Y_JEEENSA_5SM1004TMEM4LOAD26SM100_TMEM_LOAD_32dp32b32xENSA_20SM90_TMA_LOAD_IM2COLENS15_IS1H_S19_NSU_INSB_IJS1A_S1I_EEENSB_IJS1I_SE_EEEEEEENSA_39AutoVectorizingCopyWithAssumedAlignmentILi128EEENSA_21SM90_TMA_STORE_IM2COLES2F_S2H_S2H_EEEvvEEEEvNT_6ParamsE,"aw",@nobits
	.sectionflags	@""
	.align	16
	.zero		1024


//--------------------- .nv.shared.reserved.0     --------------------------
	.section	.nv.shared.reserved.0,"aw",@nobits
	.weak		__nv_reservedSMEM_offset_0_alias
	.size		__nv_reservedSMEM_offset_0_alias, 0, 64
	.other		__nv_reservedSMEM_offset_0_alias,@"STO_CUDA_RESERVED_SHARED STV_DEFAULT"
__nv_reservedSMEM_offset_0_alias:
	.zero		0
.nv.shared.reserved.0:
	.zero		64
	.weak		__nv_reservedSMEM_tcgen05_partition
	.type		__nv_reservedSMEM_tcgen05_partition,@object
	.size		__nv_reservedSMEM_tcgen05_partition,(.L_0 - __nv_reservedSMEM_tcgen05_partition)
__nv_reservedSMEM_tcgen05_partition:
	.zero		32
.L_0:


//--------------------- .nv.global                --------------------------
	.section	.nv.global,"aw",@nobits
.nv.global:
	.type		_ZN39_INTERNAL_b51cd635_4_k_cu_43567812_31364cute1_E,@object
	.size		_ZN39_INTERNAL_b51cd635_4_k_cu_43567812_31364cute1_E,(_ZN39_INTERNAL_b51cd635_4_k_cu_43567812_31364cuda3std3__45__cpo6cbeginE - _ZN39_INTERNAL_b51cd635_4_k_cu_43567812_31364cute1_E)
_ZN39_INTERNAL_b51cd635_4_k_cu_43567812_31364cute1_E:
	.zero		1
	.type		_ZN39_INTERNAL_b51cd635_4_k_cu_43567812_31364cuda3std3__45__cpo6cbeginE,@object
	.size		_ZN39_INTERNAL_b51cd635_4_k_cu_43567812_31364cuda3std3__45__cpo6cbeginE,(_ZN39_INTERNAL_b51cd635_4_k_cu_43567812_31364cuda3std3__48in_placeE - _ZN39_INTERNAL_b51cd635_4_k_cu_43567812_31364cuda3std3__45__cpo6cbeginE)
_ZN39_INTERNAL_b51cd635_4_k_cu_43567812_31364cuda3std3__45__cpo6cbeginE:
	.zero		1
	.type		_ZN39_INTERNAL_b51cd635_4_k_cu_43567812_31364cuda3std3__48in_placeE,@object
	.size		_ZN39_INTERNAL_b51cd635_4_k_cu_43567812_31364cuda3std3__48in_placeE,(_ZN39_INTERNAL_b51cd635_4_k_cu_43567812_31364cuda3std6ranges3__45__cpo9iter_moveE - _ZN39_INTERNAL_b51cd635_4_k_cu_43567812_31364cuda3std3__48in_placeE)
_ZN39_INTERNAL_b51cd635_4_k_cu_43567812_31364cuda3std3__48in_placeE:
	.zero		1
	.type		_ZN39_INTERNAL_b51cd635_4_k_cu_43567812_31364cuda3std6ranges3__45__cpo9iter_moveE,@object
	.size		_ZN39_INTERNAL_b51cd635_4_k_cu_43567812_31364cuda3std6ranges3__45__cpo9iter_moveE,(_ZN39_INTERNAL_b51cd635_4_k_cu_43567812_31364cuda3std3__45__cpo5beginE - _ZN39_INTERNAL_b51cd635_4_k_cu_43567812_31364cuda3std6ranges3__45__cpo9iter_moveE)
_ZN39_INTERNAL_b51cd635_4_k_cu_43567812_31364cuda3std6ranges3__45__cpo9iter_moveE:
	.zero		1
	.type		_ZN39_INTERNAL_b51cd635_4_k_cu_43567812_31364cuda3std3__45__cpo5beginE,@object
	.size		_ZN39_INTERNAL_b51cd635_4_k_cu_43567812_31364cuda3std3__45__cpo5beginE,(_ZN39_INTERNAL_b51cd635_4_k_cu_43567812_31364cuda3std3__441_GLOBAL__N__b51cd635_4_k_cu_43567812_31366ignoreE - _ZN39_INTERNAL_b51cd635_4_k_cu_43567812_31364cuda3std3__45__cpo5beginE)
_ZN39_INTERNAL_b51cd635_4_k_cu_43567812_31364cuda3std3__45__cpo5beginE:
	.zero		1
	.type		_ZN39_INTERNAL_b51cd635_4_k_cu_43567812_31364cuda3std3__441_GLOBAL__N__b51cd635_4_k_cu_43567812_31366ignoreE,@object
	.size		_ZN39_INTERNAL_b51cd635_4_k_cu_43567812_31364cuda3std3__441_GLOBAL__N__b51cd635_4_k_cu_43567812_31366ignoreE,(_ZN39_INTERNAL_b51cd635_4_k_cu_43567812_31364cute7productE - _ZN39_INTERNAL_b51cd635_4_k_cu_43567812_31364cuda3std3__441_GLOBAL__N__b51cd635_4_k_cu_43567812_31366ignoreE)
_ZN39_INTERNAL_b51cd635_4_k_cu_43567812_31364cuda3std3__441_GLOBAL__N__b51cd635_4_k_cu_43567812_31366ignoreE:
	.zero		1
	.type		_ZN39_INTERNAL_b51cd635_4_k_cu_43567812_31364cute7productE,@object
	.size		_ZN39_INTERNAL_b51cd635_4_k_cu_43567812_31364cute7productE,(_ZN39_INTERNAL_b51cd635_4_k_cu_43567812_31364cuda3std3__45__cpo3endE - _ZN39_INTERNAL_b51cd635_4_k_cu_43567812_31364cute7productE)
_ZN39_INTERNAL_b51cd635_4_k_cu_43567812_31364cute7productE:
	.zero		1
	.type		_ZN39_INTERNAL_b51cd635_4_k_cu_43567812_31364cuda3std3__45__cpo3endE,@object
	.size		_ZN39_INTERNAL_b51cd635_4_k_cu_43567812_31364cuda3std3__45__cpo3endE,(_ZN39_INTERNAL_b51cd635_4_k_cu_43567812_31364cuda3std3__419piecewise_constructE - _ZN39_INTERNAL_b51cd635_4_k_cu_43567812_31364cuda3std3__45__cpo3endE)
_ZN39_INTERNAL_b51cd635_4_k_cu_43567812_31364cuda3std3__45__cpo3endE:
	.zero		1
	.type		_ZN39_INTERNAL_b51cd635_4_k_cu_43567812_31364cuda3std3__419piecewise_constructE,@object
	.size		_ZN39_INTERNAL_b51cd635_4_k_cu_43567812_31364cuda3std3__419piecewise_constructE,(_ZN39_INTERNAL_b51cd635_4_k_cu_43567812_31364cuda3std3__45__cpo4cendE - _ZN39_INTERNAL_b51cd635_4_k_cu_43567812_31364cuda3std3__419piecewise_constructE)
_ZN39_INTERNAL_b51cd635_4_k_cu_43567812_31364cuda3std3__419piecewise_constructE:
	.zero		1
	.type		_ZN39_INTERNAL_b51cd635_4_k_cu_43567812_31364cuda3std3__45__cpo4cendE,@object
	.size		_ZN39_INTERNAL_b51cd635_4_k_cu_43567812_31364cuda3std3__45__cpo4cendE,(_ZN39_INTERNAL_b51cd635_4_k_cu_43567812_31364cuda3std6ranges3__45__cpo4swapE - _ZN39_INTERNAL_b51cd635_4_k_cu_43567812_31364cuda3std3__45__cpo4cendE)
_ZN39_INTERNAL_b51cd635_4_k_cu_43567812_31364cuda3std3__45__cpo4cendE:
	.zero		1
	.type		_ZN39_INTERNAL_b51cd635_4_k_cu_43567812_31364cuda3std6ranges3__45__cpo4swapE,@object
	.size		_ZN39_INTERNAL_b51cd635_4_k_cu_43567812_31364cuda3std6ranges3__45__cpo4swapE,(.L_10 - _ZN39_INTERNAL_b51cd635_4_k_cu_43567812_31364cuda3std6ranges3__45__cpo4swapE)
_ZN39_INTERNAL_b51cd635_4_k_cu_43567812_31364cuda3std6ranges3__45__cpo4swapE:
	.zero		1
.L_10:


//--------------------- .nv.constant0._ZN7cutlass13device_kernelINS_4conv6kernel13ConvUniversalINS1_16ConvProblemShapeILNS1_8OperatorE1ELi3EEENS1_10collective14CollectiveConvINS1_47MainloopSm100TmaUmmaWarpSpecializedImplicitGemmILS5_1ELi10ELi3ELi1ELi2EN4cute5tupleIJNSA_1CILi2EEENSC_ILi1EEESE_EEEEENSB_IJNSC_ILi256EEENSC_ILi64EEENSB_IJSI_EEEEEENS_6half_tESL_NSA_8TiledMMAINSA_8MMA_AtomIJNSA_26SM100_MMA_F16BF16_2x1SM_SSISL_SL_fLi256ELi64ELNSA_4UMMA5MajorE0ELSQ_1ELNSP_7ScaleInE0ELSR_0EEEEEENSA_6LayoutINSB_IJSE_SE_SE_EEENSB_IJNSC_ILi0EEESW_SW_EEEEENSB_IJNSA_10UnderscoreESZ_SZ_EEEEENS7_6detail27Sm100ImplicitGemmTileTraitsINSA_25SM100_TMA_2SM_LOAD_IM2COLENSA_14ComposedLayoutINSA_7SwizzleILi3ELi4ELi3EEENSA_18smem_ptr_flag_bitsILi16EEENSU_INSB_IJNSC_ILi8EEESI_EEENSB_IJSI_SE_EEEEEEEvEENS13_INSA_18SM100_TMA_2SM_LOADENS15_INS16_ILi2ELi4ELi3EEES19_NSU_INSB_IJNSC_ILi32EEES1A_EEENSB_IJSE_S1I_EEEEEEEvEEEENS_8epilogue10collective18CollectiveEpilogueINS1P_23Sm100TmaWarpSpecializedILi3ELi2ELi32ELb1ELb0EEEJNSB_IJNSC_ILi128EEESI_SJ_EEENSB_IJNSU_IS1U_SE_EENSU_IS1I_SE_EEEEESL_NSB_IJNSB_IJllllEEESE_SW_EEESL_S20_NS1P_6fusion15FusionCallbacksIS1T_NS21_17LinearCombinationISL_fSL_fLNS_15FloatRoundStyleE2EEES1V_S1Y_JEEENSA_5SM1004TMEM4LOAD26SM100_TMEM_LOAD_32dp32b32xENSA_20SM90_TMA_LOAD_IM2COLENS15_IS1H_S19_NSU_INSB_IJS1A_S1I_EEENSB_IJS1I_SE_EEEEEEENSA_39AutoVectorizingCopyWithAssumedAlignmentILi128EEENSA_21SM90_TMA_STORE_IM2COLES2F_S2H_S2H_EEEvvEEEEvNT_6ParamsE --------------------------
	.section	.nv.constant0._ZN7cutlass13device_kernelINS_4conv6kernel13ConvUniversalINS1_16ConvProblemShapeILNS1_8OperatorE1ELi3EEENS1_10collective14CollectiveConvINS1_47MainloopSm100TmaUmmaWarpSpecializedImplicitGemmILS5_1ELi10ELi3ELi1ELi2EN4cute5tupleIJNSA_1CILi2EEENSC_ILi1EEESE_EEEEENSB_IJNSC_ILi256EEENSC_ILi64EEENSB_IJSI_EEEEEENS_6half_tESL_NSA_8TiledMMAINSA_8MMA_AtomIJNSA_26SM100_MMA_F16BF16_2x1SM_SSISL_SL_fLi256ELi64ELNSA_4UMMA5MajorE0ELSQ_1ELNSP_7ScaleInE0ELSR_0EEEEEENSA_6LayoutINSB_IJSE_SE_SE_EEENSB_IJNSC_ILi0EEESW_SW_EEEEENSB_IJNSA_10UnderscoreESZ_SZ_EEEEENS7_6detail27Sm100ImplicitGemmTileTraitsINSA_25SM100_TMA_2SM_LOAD_IM2COLENSA_14ComposedLayoutINSA_7SwizzleILi3ELi4ELi3EEENSA_18smem_ptr_flag_bitsILi16EEENSU_INSB_IJNSC_ILi8EEESI_EEENSB_IJSI_SE_EEEEEEEvEENS13_INSA_18SM100_TMA_2SM_LOADENS15_INS16_ILi2ELi4ELi3EEES19_NSU_INSB_IJNSC_ILi32EEES1A_EEENSB_IJSE_S1I_EEEEEEEvEEEENS_8epilogue10collective18CollectiveEpilogueINS1P_23Sm100TmaWarpSpecializedILi3ELi2ELi32ELb1ELb0EEEJNSB_IJNSC_ILi128EEESI_SJ_EEENSB_IJNSU_IS1U_SE_EENSU_IS1I_SE_EEEEESL_NSB_IJNSB_IJllllEEESE_SW_EEESL_S20_NS1P_6fusion15FusionCallbacksIS1T_NS21_17LinearCombinationISL_fSL_fLNS_15FloatRoundStyleE2EEES1V_S1Y_JEEENSA_5SM1004TMEM4LOAD26SM100_TMEM_LOAD_32dp32b32xENSA_20SM90_TMA_LOAD_IM2COLENS15_IS1H_S19_NSU_INSB_IJS1A_S1I_EEENSB_IJS1I_SE_EEEEEEENSA_39AutoVectorizingCopyWithAssumedAlignmentILi128EEENSA_21SM90_TMA_STORE_IM2COLES2F_S2H_S2H_EEEvvEEEEvNT_6ParamsE,"a",@progbits
	.sectionflags	@""
	.align	4
.nv.constant0._ZN7cutlass13device_kernelINS_4conv6kernel13ConvUniversalINS1_16ConvProblemShapeILNS1_8OperatorE1ELi3EEENS1_10collective14CollectiveConvINS1_47MainloopSm100TmaUmmaWarpSpecializedImplicitGemmILS5_1ELi10ELi3ELi1ELi2EN4cute5tupleIJNSA_1CILi2EEENSC_ILi1EEESE_EEEEENSB_IJNSC_ILi256EEENSC_ILi64EEENSB_IJSI_EEEEEENS_6half_tESL_NSA_8TiledMMAINSA_8MMA_AtomIJNSA_26SM100_MMA_F16BF16_2x1SM_SSISL_SL_fLi256ELi64ELNSA_4UMMA5MajorE0ELSQ_1ELNSP_7ScaleInE0ELSR_0EEEEEENSA_6LayoutINSB_IJSE_SE_SE_EEENSB_IJNSC_ILi0EEESW_SW_EEEEENSB_IJNSA_10UnderscoreESZ_SZ_EEEEENS7_6detail27Sm100ImplicitGemmTileTraitsINSA_25SM100_TMA_2SM_LOAD_IM2COLENSA_14ComposedLayoutINSA_7SwizzleILi3ELi4ELi3EEENSA_18smem_ptr_flag_bitsILi16EEENSU_INSB_IJNSC_ILi8EEESI_EEENSB_IJSI_SE_EEEEEEEvEENS13_INSA_18SM100_TMA_2SM_LOADENS15_INS16_ILi2ELi4ELi3EEES19_NSU_INSB_IJNSC_ILi32EEES1A_EEENSB_IJSE_S1I_EEEEEEEvEEEENS_8epilogue10collective18CollectiveEpilogueINS1P_23Sm100TmaWarpSpecializedILi3ELi2ELi32ELb1ELb0EEEJNSB_IJNSC_ILi128EEESI_SJ_EEENSB_IJNSU_IS1U_SE_EENSU_IS1I_SE_EEEEESL_NSB_IJNSB_IJllllEEESE_SW_EEESL_S20_NS1P_6fusion15FusionCallbacksIS1T_NS21_17LinearCombinationISL_fSL_fLNS_15FloatRoundStyleE2EEES1V_S1Y_JEEENSA_5SM1004TMEM4LOAD26SM100_TMEM_LOAD_32dp32b32xENSA_20SM90_TMA_LOAD_IM2COLENS15_IS1H_S19_NSU_INSB_IJS1A_S1I_EEENSB_IJS1I_SE_EEEEEEENSA_39AutoVectorizingCopyWithAssumedAlignmentILi128EEENSA_21SM90_TMA_STORE_IM2COLES2F_S2H_S2H_EEEvvEEEEvNT_6ParamsE:
	.zero		3200


//--------------------- SYMBOLS --------------------------

	.type		.nv.reservedSmem.offset0,@object
	.size		.nv.reservedSmem.offset0,0x4
	.type		.nv.reservedSmem.cap,@object
	.size		.nv.reservedSmem.cap,0x4
	.type		__assertfail,@function
